	.target	sm_100a

	.elftype	@"ET_EXEC"


//--------------------- .note.nv.tkinfo           --------------------------
	.section	.note.nv.tkinfo,"",@"SHT_NOTE"
	.sectionflags	@"SHF_NOTE_NV_TKINFO"
	.tkinfo
        /*0018*/ 	.word	0x00000002
        /*0030*/ 	.string	""
        /*0030*/ 	.string	"ptxas"
        /*0030*/ 	.string	"Cuda compilation tools, release 13.0, V13.0.88"
        /*0030*/ 	.string	"Build cuda_13.0.r13.0/compiler.36424714_0"
        /*0030*/ 	.string	"-arch sm_100a -m 64 "



//--------------------- .note.nv.cuinfo           --------------------------
	.section	.note.nv.cuinfo,"",@"SHT_NOTE"
	.sectionflags	@"SHF_NOTE_NV_CUINFO"
        /*0018*/ 	.short	0x0002
        /*001a*/ 	.short	0x0064
        /*001c*/ 	.short	0x0082
	.zero		2


//--------------------- .nv.info                  --------------------------
	.section	.nv.info,"",@"SHT_CUDA_INFO"
	.align	4


	//----- nvinfo : EIATTR_REGCOUNT
	.align		4
        /*0000*/ 	.byte	0x04, 0x2f
        /*0002*/ 	.short	(.L_19 - .L_18)
	.align		4
.L_18:
        /*0004*/ 	.word	index@(_ZN7cutlass13device_kernelINS_4gemm6kernel13GemmUniversalIN4cute5tupleIJiiiiEEENS1_10collective13CollectiveMmaINS1_35MainloopSm100TmaUmmaWarpSpecializedILi2ELi2ELi4ENS5_IJNS4_1CILi1EEENSA_ILi4EEESB_EEEEENS5_IJNSA_ILi128EEESF_NSA_ILi64EEEEEENS_6half_tENS5_IJSB_llEEESI_SJ_NS4_8TiledMMAINS4_8MMA_AtomIJNS4_20SM100_MMA_F16BF16_SSISI_SI_fLi128ELi128ELNS4_4UMMA5MajorE1ELSO_1ELNSN_7ScaleInE0ELSP_0EEEEEENS4_6LayoutINS5_IJSB_SB_SB_EEENS5_IJNSA_ILi0EEESU_SU_EEEEENS5_IJNS4_10UnderscoreESX_SX_EEEEENS4_23SM90_TMA_LOAD_MULTICASTENS4_14ComposedLayoutINS4_7SwizzleILi3ELi4ELi3EEENS4_18smem_ptr_flag_bitsILi16EEENSS_INS5_IJSG_NSA_ILi8EEEEEENS5_IJSB_SG_EEEEEEEvNS4_8identityENS4_13SM90_TMA_LOADES1A_vS1B_EENS_8epilogue10collective18CollectiveEpilogueINS1E_23Sm100TmaWarpSpecializedILi4ELi2ELi32ELb1ELb0EEEJSH_NS5_IJNSS_ISF_SB_EENSS_INSA_ILi32EEESB_EEEEESI_NS5_IJlSB_lEEESI_S1N_NS1E_6fusion15FusionCallbacksIS1I_NS1O_17LinearCombinationISI_fSI_fLNS_15FloatRoundStyleE2EEESH_S1M_JEEENS4_5SM1004TMEM4LOAD26SM100_TMEM_LOAD_32dp32b32xES1C_NS11_INS12_ILi2ELi4ELi3EEES15_NSS_INS5_IJS16_S1K_EEENS5_IJS1K_SB_EEEEEEENS4_39AutoVectorizingCopyWithAssumedAlignmentILi128EEENS4_14SM90_TMA_STOREES22_S24_S24_EEEvvEEEEvNT_6ParamsE)
        /*0008*/ 	.word	0x0000006e


	//----- nvinfo : EIATTR_FRAME_SIZE
	.align		4
.L_19:
        /*000c*/ 	.byte	0x04, 0x11
        /*000e*/ 	.short	(.L_21 - .L_20)
	.align		4
.L_20:
        /*0010*/ 	.word	index@($__internal_2_$__cuda_sm10x_tcgen05_guardrail_trap_unallocated_columns_being_dealloced)
        /*0014*/ 	.word	0x00000000


	//----- nvinfo : EIATTR_FRAME_SIZE
	.align		4
.L_21:
        /*0018*/ 	.byte	0x04, 0x11
        /*001a*/ 	.short	(.L_23 - .L_22)
	.align		4
.L_22:
        /*001c*/ 	.word	index@($__internal_1_$__cuda_sm10x_tcgen05_guardrail_trap_phase_invalid_during_alloc)
        /*0020*/ 	.word	0x00000000


	//----- nvinfo : EIATTR_FRAME_SIZE
	.align		4
.L_23:
        /*0024*/ 	.byte	0x04, 0x11
        /*0026*/ 	.short	(.L_25 - .L_24)
	.align		4
.L_24:
        /*0028*/ 	.word	index@($__internal_0_$__cuda_sm10x_tcgen05_guardrail_trap_col_being_dealloced_not_returned_by_alloc)
        /*002c*/ 	.word	0x00000000


	//----- nvinfo : EIATTR_FRAME_SIZE
	.align		4
.L_25:
        /*0030*/ 	.byte	0x04, 0x11
        /*0032*/ 	.short	(.L_27 - .L_26)
	.align		4
.L_26:
        /*0034*/ 	.word	index@(_ZN7cutlass13device_kernelINS_4gemm6kernel13GemmUniversalIN4cute5tupleIJiiiiEEENS1_10collective13CollectiveMmaINS1_35MainloopSm100TmaUmmaWarpSpecializedILi2ELi2ELi4ENS5_IJNS4_1CILi1EEENSA_ILi4EEESB_EEEEENS5_IJNSA_ILi128EEESF_NSA_ILi64EEEEEENS_6half_tENS5_IJSB_llEEESI_SJ_NS4_8TiledMMAINS4_8MMA_AtomIJNS4_20SM100_MMA_F16BF16_SSISI_SI_fLi128ELi128ELNS4_4UMMA5MajorE1ELSO_1ELNSN_7ScaleInE0ELSP_0EEEEEENS4_6LayoutINS5_IJSB_SB_SB_EEENS5_IJNSA_ILi0EEESU_SU_EEEEENS5_IJNS4_10UnderscoreESX_SX_EEEEENS4_23SM90_TMA_LOAD_MULTICASTENS4_14ComposedLayoutINS4_7SwizzleILi3ELi4ELi3EEENS4_18smem_ptr_flag_bitsILi16EEENSS_INS5_IJSG_NSA_ILi8EEEEEENS5_IJSB_SG_EEEEEEEvNS4_8identityENS4_13SM90_TMA_LOADES1A_vS1B_EENS_8epilogue10collective18CollectiveEpilogueINS1E_23Sm100TmaWarpSpecializedILi4ELi2ELi32ELb1ELb0EEEJSH_NS5_IJNSS_ISF_SB_EENSS_INSA_ILi32EEESB_EEEEESI_NS5_IJlSB_lEEESI_S1N_NS1E_6fusion15FusionCallbacksIS1I_NS1O_17LinearCombinationISI_fSI_fLNS_15FloatRoundStyleE2EEESH_S1M_JEEENS4_5SM1004TMEM4LOAD26SM100_TMEM_LOAD_32dp32b32xES1C_NS11_INS12_ILi2ELi4ELi3EEES15_NSS_INS5_IJS16_S1K_EEENS5_IJS1K_SB_EEEEEEENS4_39AutoVectorizingCopyWithAssumedAlignmentILi128EEENS4_14SM90_TMA_STOREES22_S24_S24_EEEvvEEEEvNT_6ParamsE)
        /*0038*/ 	.word	0x00000000


	//----- nvinfo : EIATTR_MIN_STACK_SIZE
	.align		4
.L_27:
        /*003c*/ 	.byte	0x04, 0x12
        /*003e*/ 	.short	(.L_29 - .L_28)
	.align		4
.L_28:
        /*0040*/ 	.word	index@(_ZN7cutlass13device_kernelINS_4gemm6kernel13GemmUniversalIN4cute5tupleIJiiiiEEENS1_10collective13CollectiveMmaINS1_35MainloopSm100TmaUmmaWarpSpecializedILi2ELi2ELi4ENS5_IJNS4_1CILi1EEENSA_ILi4EEESB_EEEEENS5_IJNSA_ILi128EEESF_NSA_ILi64EEEEEENS_6half_tENS5_IJSB_llEEESI_SJ_NS4_8TiledMMAINS4_8MMA_AtomIJNS4_20SM100_MMA_F16BF16_SSISI_SI_fLi128ELi128ELNS4_4UMMA5MajorE1ELSO_1ELNSN_7ScaleInE0ELSP_0EEEEEENS4_6LayoutINS5_IJSB_SB_SB_EEENS5_IJNSA_ILi0EEESU_SU_EEEEENS5_IJNS4_10UnderscoreESX_SX_EEEEENS4_23SM90_TMA_LOAD_MULTICASTENS4_14ComposedLayoutINS4_7SwizzleILi3ELi4ELi3EEENS4_18smem_ptr_flag_bitsILi16EEENSS_INS5_IJSG_NSA_ILi8EEEEEENS5_IJSB_SG_EEEEEEEvNS4_8identityENS4_13SM90_TMA_LOADES1A_vS1B_EENS_8epilogue10collective18CollectiveEpilogueINS1E_23Sm100TmaWarpSpecializedILi4ELi2ELi32ELb1ELb0EEEJSH_NS5_IJNSS_ISF_SB_EENSS_INSA_ILi32EEESB_EEEEESI_NS5_IJlSB_lEEESI_S1N_NS1E_6fusion15FusionCallbacksIS1I_NS1O_17LinearCombinationISI_fSI_fLNS_15FloatRoundStyleE2EEESH_S1M_JEEENS4_5SM1004TMEM4LOAD26SM100_TMEM_LOAD_32dp32b32xES1C_NS11_INS12_ILi2ELi4ELi3EEES15_NSS_INS5_IJS16_S1K_EEENS5_IJS1K_SB_EEEEEEENS4_39AutoVectorizingCopyWithAssumedAlignmentILi128EEENS4_14SM90_TMA_STOREES22_S24_S24_EEEvvEEEEvNT_6ParamsE)
        /*0044*/ 	.word	0x00000000
.L_29:


//--------------------- .nv.compat                --------------------------
	.section	.nv.compat,"",@"SHT_CUDA_COMPAT_INFO"
	.align	4
        /*0000*/ 	.byte	0x02, 0x09, 0x01, 0x00, 0x02, 0x02, 0x02, 0x00, 0x02, 0x05, 0x05, 0x00, 0x03, 0x07, 0x01, 0x01
        /*0010*/ 	.byte	0x02, 0x03, 0x01, 0x00, 0x02, 0x06, 0x01, 0x00, 0x04, 0x0b, 0x08, 0x00, 0x09, 0x00, 0x00, 0x00
        /*0020*/ 	.byte	0x00, 0x00, 0x00, 0x00


//--------------------- .nv.info._ZN7cutlass13device_kernelINS_4gemm6kernel13GemmUniversalIN4cute5tupleIJiiiiEEENS1_10collective13CollectiveMmaINS1_35MainloopSm100TmaUmmaWarpSpecializedILi2ELi2ELi4ENS5_IJNS4_1CILi1EEENSA_ILi4EEESB_EEEEENS5_IJNSA_ILi128EEESF_NSA_ILi64EEEEEENS_6half_tENS5_IJSB_llEEESI_SJ_NS4_8TiledMMAINS4_8MMA_AtomIJNS4_20SM100_MMA_F16BF16_SSISI_SI_fLi128ELi128ELNS4_4UMMA5MajorE1ELSO_1ELNSN_7ScaleInE0ELSP_0EEEEEENS4_6LayoutINS5_IJSB_SB_SB_EEENS5_IJNSA_ILi0EEESU_SU_EEEEENS5_IJNS4_10UnderscoreESX_SX_EEEEENS4_23SM90_TMA_LOAD_MULTICASTENS4_14ComposedLayoutINS4_7SwizzleILi3ELi4ELi3EEENS4_18smem_ptr_flag_bitsILi16EEENSS_INS5_IJSG_NSA_ILi8EEEEEENS5_IJSB_SG_EEEEEEEvNS4_8identityENS4_13SM90_TMA_LOADES1A_vS1B_EENS_8epilogue10collective18CollectiveEpilogueINS1E_23Sm100TmaWarpSpecializedILi4ELi2ELi32ELb1ELb0EEEJSH_NS5_IJNSS_ISF_SB_EENSS_INSA_ILi32EEESB_EEEEESI_NS5_IJlSB_lEEESI_S1N_NS1E_6fusion15FusionCallbacksIS1I_NS1O_17LinearCombinationISI_fSI_fLNS_15FloatRoundStyleE2EEESH_S1M_JEEENS4_5SM1004TMEM4LOAD26SM100_TMEM_LOAD_32dp32b32xES1C_NS11_INS12_ILi2ELi4ELi3EEES15_NSS_INS5_IJS16_S1K_EEENS5_IJS1K_SB_EEEEEEENS4_39AutoVectorizingCopyWithAssumedAlignmentILi128EEENS4_14SM90_TMA_STOREES22_S24_S24_EEEvvEEEEvNT_6ParamsE --------------------------
	.section	.nv.info._ZN7cutlass13device_kernelINS_4gemm6kernel13GemmUniversalIN4cute5tupleIJiiiiEEENS1_10collective13CollectiveMmaINS1_35MainloopSm100TmaUmmaWarpSpecializedILi2ELi2ELi4ENS5_IJNS4_1CILi1EEENSA_ILi4EEESB_EEEEENS5_IJNSA_ILi128EEESF_NSA_ILi64EEEEEENS_6half_tENS5_IJSB_llEEESI_SJ_NS4_8TiledMMAINS4_8MMA_AtomIJNS4_20SM100_MMA_F16BF16_SSISI_SI_fLi128ELi128ELNS4_4UMMA5MajorE1ELSO_1ELNSN_7ScaleInE0ELSP_0EEEEEENS4_6LayoutINS5_IJSB_SB_SB_EEENS5_IJNSA_ILi0EEESU_SU_EEEEENS5_IJNS4_10UnderscoreESX_SX_EEEEENS4_23SM90_TMA_LOAD_MULTICASTENS4_14ComposedLayoutINS4_7SwizzleILi3ELi4ELi3EEENS4_18smem_ptr_flag_bitsILi16EEENSS_INS5_IJSG_NSA_ILi8EEEEEENS5_IJSB_SG_EEEEEEEvNS4_8identityENS4_13SM90_TMA_LOADES1A_vS1B_EENS_8epilogue10collective18CollectiveEpilogueINS1E_23Sm100TmaWarpSpecializedILi4ELi2ELi32ELb1ELb0EEEJSH_NS5_IJNSS_ISF_SB_EENSS_INSA_ILi32EEESB_EEEEESI_NS5_IJlSB_lEEESI_S1N_NS1E_6fusion15FusionCallbacksIS1I_NS1O_17LinearCombinationISI_fSI_fLNS_15FloatRoundStyleE2EEESH_S1M_JEEENS4_5SM1004TMEM4LOAD26SM100_TMEM_LOAD_32dp32b32xES1C_NS11_INS12_ILi2ELi4ELi3EEES15_NSS_INS5_IJS16_S1K_EEENS5_IJS1K_SB_EEEEEEENS4_39AutoVectorizingCopyWithAssumedAlignmentILi128EEENS4_14SM90_TMA_STOREES22_S24_S24_EEEvvEEEEvNT_6ParamsE,"",@"SHT_CUDA_INFO"
	.sectionflags	@""
	.align	4


	//----- nvinfo : EIATTR_CUDA_API_VERSION
	.align		4
        /*0000*/ 	.byte	0x04, 0x37
        /*0002*/ 	.short	(.L_31 - .L_30)
.L_30:
        /*0004*/ 	.word	0x00000082


	//----- nvinfo : EIATTR_KPARAM_INFO
	.align		4
.L_31:
        /*0008*/ 	.byte	0x04, 0x17
        /*000a*/ 	.short	(.L_33 - .L_32)
.L_32:
        /*000c*/ 	.word	0x00000000
        /*0010*/ 	.short	0x0000
        /*0012*/ 	.short	0x0000
        /*0014*/ 	.byte	0x00, 0xf0, 0x01, 0x20


	//----- nvinfo : EIATTR_AT_ENTRY_FRAGMENTS
	.align		4
.L_33:
        /*0018*/ 	.byte	0x04, 0x4f
        /*001a*/ 	.short	(.L_35 - .L_34)


	//   ....[0]....
.L_34:
        /*001c*/ 	.word	0x00000006


	//----- nvinfo : EIATTR_RESERVED_SMEM_USED
	.align		4
.L_35:
        /*0020*/ 	.byte	0x01, 0x41
	.zero		2


	//----- nvinfo : EIATTR_SPARSE_MMA_MASK
	.align		4
        /*0024*/ 	.byte	0x03, 0x50
        /*0026*/ 	.short	0x0000


	//----- nvinfo : EIATTR_TCGEN05_1CTA_USED
	.align		4
        /*0028*/ 	.byte	0x01, 0x51
	.zero		2


	//----- nvinfo : EIATTR_MAXREG_COUNT
	.align		4
        /*002c*/ 	.byte	0x03, 0x1b
        /*002e*/ 	.short	0x00ff


	//----- nvinfo : EIATTR_NUM_BARRIERS
	.align		4
        /*0030*/ 	.byte	0x02, 0x4c
        /*0032*/ 	.byte	0x07
	.zero		1


	//----- nvinfo : EIATTR_EXTERNS
	.align		4
        /*0034*/ 	.byte	0x04, 0x0f
        /*0036*/ 	.short	(.L_37 - .L_36)


	//   ....[0]....
	.align		4
.L_36:
        /*0038*/ 	.word	index@(__assertfail)


	//----- nvinfo : EIATTR_MERCURY_ISA_VERSION
	.align		4
.L_37:
        /*003c*/ 	.byte	0x03, 0x5f
        /*003e*/ 	.short	0x0101


	//----- nvinfo : EIATTR_INT_WARP_WIDE_INSTR_OFFSETS
	.align		4
        /*0040*/ 	.byte	0x04, 0x31
        /*0042*/ 	.short	(.L_39 - .L_38)


	//   ....[0]....
.L_38:
        /*0044*/ 	.word	0x00002200


	//   ....[1]....
        /*0048*/ 	.word	0x00003b40


	//   ....[2]....
        /*004c*/ 	.word	0x00003b70


	//   ....[3]....
        /*0050*/ 	.word	0x00003bc0


	//   ....[4]....
        /*0054*/ 	.word	0x000044b0


	//   ....[5]....
        /*0058*/ 	.word	0x00004500


	//   ....[6]....
        /*005c*/ 	.word	0x000045f0


	//   ....[7]....
        /*0060*/ 	.word	0x00004660


	//   ....[8]....
        /*0064*/ 	.word	0x00004770


	//   ....[9]....
        /*0068*/ 	.word	0x00004800


	//   ....[10]....
        /*006c*/ 	.word	0x000049d0


	//   ....[11]....
        /*0070*/ 	.word	0x00004b10


	//----- nvinfo : EIATTR_COOP_GROUP_MASK_REGIDS
	.align		4
.L_39:
        /*0074*/ 	.byte	0x04, 0x29
        /*0076*/ 	.short	(.L_41 - .L_40)


	//   ....[0]....
.L_40:
        /*0078*/ 	.word	0xffffffff


	//   ....[1]....
        /*007c*/ 	.word	0xffffffff


	//   ....[2]....
        /*0080*/ 	.word	0xffffffff


	//   ....[3]....
        /*0084*/ 	.word	0xffffffff


	//   ....[4]....
        /*0088*/ 	.word	0xffffffff


	//   ....[5]....
        /*008c*/ 	.word	0xffffffff


	//   ....[6]....
        /*0090*/ 	.word	0xffffffff


	//   ....[7]....
        /*0094*/ 	.word	0xffffffff


	//   ....[8]....
        /*0098*/ 	.word	0xffffffff


	//   ....[9]....
        /*009c*/ 	.word	0xffffffff


	//   ....[10]....
        /*00a0*/ 	.word	0xffffffff


	//   ....[11]....
        /*00a4*/ 	.word	0xffffffff


	//   ....[12]....
        /*00a8*/ 	.word	0xffffffff


	//   ....[13]....
        /*00ac*/ 	.word	0xffffffff


	//----- nvinfo : EIATTR_COOP_GROUP_INSTR_OFFSETS
	.align		4
.L_41:
        /*00b0*/ 	.byte	0x04, 0x28
        /*00b2*/ 	.short	(.L_43 - .L_42)


	//   ....[0]....
.L_42:
        /*00b4*/ 	.word	0x00000090


	//   ....[1]....
        /*00b8*/ 	.word	0x000004d0


	//   ....[2]....
        /*00bc*/ 	.word	0x00000640


	//   ....[3]....
        /*00c0*/ 	.word	0x000007e0


	//   ....[4]....
        /*00c4*/ 	.word	0x000008e0


	//   ....[5]....
        /*00c8*/ 	.word	0x00000a50


	//   ....[6]....
        /*00cc*/ 	.word	0x00000bf0


	//   ....[7]....
        /*00d0*/ 	.word	0x00000da0


	//   ....[8]....
        /*00d4*/ 	.word	0x000020e0


	//   ....[9]....
        /*00d8*/ 	.word	0x00002da0


	//   ....[10]....
        /*00dc*/ 	.word	0x00002fb0


	//   ....[11]....
        /*00e0*/ 	.word	0x00002fe0


	//   ....[12]....
        /*00e4*/ 	.word	0x00003a30


	//   ....[13]....
        /*00e8*/ 	.word	0x00003c60


	//----- nvinfo : EIATTR_VRC_CTA_INIT_COUNT
	.align		4
.L_43:
        /*00ec*/ 	.byte	0x02, 0x4a
        /*00ee*/ 	.byte	0x80
	.zero		1


	//----- nvinfo : EIATTR_SYSCALL_OFFSETS
	.align		4
        /*00f0*/ 	.byte	0x04, 0x46
        /*00f2*/ 	.short	(.L_45 - .L_44)


	//   ....[0]....
.L_44:
        /*00f4*/ 	.word	0x000055b0


	//   ....[1]....
        /*00f8*/ 	.word	0x000056a0


	//   ....[2]....
        /*00fc*/ 	.word	0x00005e10


	//   ....[3]....
        /*0100*/ 	.word	0x00006a90


	//   ....[4]....
        /*0104*/ 	.word	0x000076e0


	//   ....[5]....
        /*0108*/ 	.word	0x00008330


	//----- nvinfo : EIATTR_MBARRIER_INSTR_OFFSETS
	.align		4
.L_45:
        /*010c*/ 	.byte	0x04, 0x39
        /*010e*/ 	.short	(.L_47 - .L_46)


	//   ....[0]....
.L_46:
        /*0110*/ 	.word	0x000005f0
        /*0114*/ 	.word	0x000000ff
        /*0118*/ 	.word	0x00000000
        /*011c*/ 	.short	0x0100
        /*011e*/ 	.byte	0x08
	.zero		1


	//   ....[1]....
        /*0120*/ 	.word	0x00000600
        /*0124*/ 	.word	0x000000ff
        /*0128*/ 	.word	0x00000010
        /*012c*/ 	.short	0x0100
        /*012e*/ 	.byte	0x08
	.zero		1


	//   ....[2]....
        /*0130*/ 	.word	0x00000610
        /*0134*/ 	.word	0x000000ff
        /*0138*/ 	.word	0x00000008
        /*013c*/ 	.short	0x0100
        /*013e*/ 	.byte	0x08
	.zero		1


	//   ....[3]....
        /*0140*/ 	.word	0x00000620
        /*0144*/ 	.word	0x000000ff
        /*0148*/ 	.word	0x00000018
        /*014c*/ 	.short	0x0100
        /*014e*/ 	.byte	0x08
	.zero		1


	//   ....[4]....
        /*0150*/ 	.word	0x00000750
        /*0154*/ 	.word	0x000000ff
        /*0158*/ 	.word	0x00000020
        /*015c*/ 	.short	0x0100
        /*015e*/ 	.byte	0x08
	.zero		1


	//   ....[5]....
        /*0160*/ 	.word	0x00000760
        /*0164*/ 	.word	0x000000ff
        /*0168*/ 	.word	0x00000040
        /*016c*/ 	.short	0x0100
        /*016e*/ 	.byte	0x08
	.zero		1


	//   ....[6]....
        /*0170*/ 	.word	0x00000770
        /*0174*/ 	.word	0x000000ff
        /*0178*/ 	.word	0x00000028
        /*017c*/ 	.short	0x0100
        /*017e*/ 	.byte	0x08
	.zero		1


	//   ....[7]....
        /*0180*/ 	.word	0x00000780
        /*0184*/ 	.word	0x000000ff
        /*0188*/ 	.word	0x00000048
        /*018c*/ 	.short	0x0100
        /*018e*/ 	.byte	0x08
	.zero		1


	//   ....[8]....
        /*0190*/ 	.word	0x00000790
        /*0194*/ 	.word	0x000000ff
        /*0198*/ 	.word	0x00000030
        /*019c*/ 	.short	0x0100
        /*019e*/ 	.byte	0x08
	.zero		1


	//   ....[9]....
        /*01a0*/ 	.word	0x000007a0
        /*01a4*/ 	.word	0x000000ff
        /*01a8*/ 	.word	0x00000050
        /*01ac*/ 	.short	0x0100
        /*01ae*/ 	.byte	0x08
	.zero		1


	//   ....[10]....
        /*01b0*/ 	.word	0x000007b0
        /*01b4*/ 	.word	0x000000ff
        /*01b8*/ 	.word	0x00000038
        /*01bc*/ 	.short	0x0100
        /*01be*/ 	.byte	0x08
	.zero		1


	//   ....[11]....
        /*01c0*/ 	.word	0x000007c0
        /*01c4*/ 	.word	0x000000ff
        /*01c8*/ 	.word	0x00000058
        /*01cc*/ 	.short	0x0100
        /*01ce*/ 	.byte	0x08
	.zero		1


	//   ....[12]....
        /*01d0*/ 	.word	0x000008b0
        /*01d4*/ 	.word	0x000000ff
        /*01d8*/ 	.word	0x00000060
        /*01dc*/ 	.short	0x0100
        /*01de*/ 	.byte	0x06
	.zero		1


	//   ....[13]....
        /*01e0*/ 	.word	0x000008c0
        /*01e4*/ 	.word	0x000000ff
        /*01e8*/ 	.word	0x00000068
        /*01ec*/ 	.short	0x0100
        /*01ee*/ 	.byte	0x06
	.zero		1


	//   ....[14]....
        /*01f0*/ 	.word	0x00000a00
        /*01f4*/ 	.word	0x000000ff
        /*01f8*/ 	.word	0x00000070
        /*01fc*/ 	.short	0x0100
        /*01fe*/ 	.byte	0x06
	.zero		1


	//   ....[15]....
        /*0200*/ 	.word	0x00000a10
        /*0204*/ 	.word	0x000000ff
        /*0208*/ 	.word	0x00000080
        /*020c*/ 	.short	0x0100
        /*020e*/ 	.byte	0x06
	.zero		1


	//   ....[16]....
        /*0210*/ 	.word	0x00000a20
        /*0214*/ 	.word	0x000000ff
        /*0218*/ 	.word	0x00000078
        /*021c*/ 	.short	0x0100
        /*021e*/ 	.byte	0x06
	.zero		1


	//   ....[17]....
        /*0220*/ 	.word	0x00000a30
        /*0224*/ 	.word	0x000000ff
        /*0228*/ 	.word	0x00000088
        /*022c*/ 	.short	0x0100
        /*022e*/ 	.byte	0x06
	.zero		1


	//   ....[18]....
        /*0230*/ 	.word	0x00000b60
        /*0234*/ 	.word	0x000000ff
        /*0238*/ 	.word	0x00000090
        /*023c*/ 	.short	0x0100
        /*023e*/ 	.byte	0x08
	.zero		1


	//   ....[19]....
        /*0240*/ 	.word	0x00000b70
        /*0244*/ 	.word	0x000000ff
        /*0248*/ 	.word	0x000000b0
        /*024c*/ 	.short	0x0100
        /*024e*/ 	.byte	0x08
	.zero		1


	//   ....[20]....
        /*0250*/ 	.word	0x00000b80
        /*0254*/ 	.word	0x000000ff
        /*0258*/ 	.word	0x00000098
        /*025c*/ 	.short	0x0100
        /*025e*/ 	.byte	0x08
	.zero		1


	//   ....[21]....
        /*0260*/ 	.word	0x00000b90
        /*0264*/ 	.word	0x000000ff
        /*0268*/ 	.word	0x000000b8
        /*026c*/ 	.short	0x0100
        /*026e*/ 	.byte	0x08
	.zero		1


	//   ....[22]....
        /*0270*/ 	.word	0x00000ba0
        /*0274*/ 	.word	0x000000ff
        /*0278*/ 	.word	0x000000a0
        /*027c*/ 	.short	0x0100
        /*027e*/ 	.byte	0x08
	.zero		1


	//   ....[23]....
        /*0280*/ 	.word	0x00000bb0
        /*0284*/ 	.word	0x000000ff
        /*0288*/ 	.word	0x000000c0
        /*028c*/ 	.short	0x0100
        /*028e*/ 	.byte	0x08
	.zero		1


	//   ....[24]....
        /*0290*/ 	.word	0x00000bc0
        /*0294*/ 	.word	0x000000ff
        /*0298*/ 	.word	0x000000a8
        /*029c*/ 	.short	0x0100
        /*029e*/ 	.byte	0x08
	.zero		1


	//   ....[25]....
        /*02a0*/ 	.word	0x00000bd0
        /*02a4*/ 	.word	0x000000ff
        /*02a8*/ 	.word	0x000000c8
        /*02ac*/ 	.short	0x0100
        /*02ae*/ 	.byte	0x08
	.zero		1


	//   ....[26]....
        /*02b0*/ 	.word	0x00000cc0
        /*02b4*/ 	.word	0x000000ff
        /*02b8*/ 	.word	0x000000d0
        /*02bc*/ 	.short	0x0100
        /*02be*/ 	.byte	0x06
	.zero		1


	//   ....[27]....
        /*02c0*/ 	.word	0x00000cd0
        /*02c4*/ 	.word	0x000000ff
        /*02c8*/ 	.word	0x000000e0
        /*02cc*/ 	.short	0x0100
        /*02ce*/ 	.byte	0x06
	.zero		1


	//   ....[28]....
        /*02d0*/ 	.word	0x00000ce0
        /*02d4*/ 	.word	0x000000ff
        /*02d8*/ 	.word	0x000000d8
        /*02dc*/ 	.short	0x0100
        /*02de*/ 	.byte	0x06
	.zero		1


	//   ....[29]....
        /*02e0*/ 	.word	0x00000cf0
        /*02e4*/ 	.word	0x000000ff
        /*02e8*/ 	.word	0x000000e8
        /*02ec*/ 	.short	0x0100
        /*02ee*/ 	.byte	0x06
	.zero		1


	//   ....[30]....
        /*02f0*/ 	.word	0x000017a0
        /*02f4*/ 	.word	0x00000002
        /*02f8*/ 	.word	0x000000e0
        /*02fc*/ 	.short	0x010a
        /*02fe*/ 	.byte	0xff
	.zero		1


	//   ....[31]....
        /*0300*/ 	.word	0x000017d0
        /*0304*/ 	.word	0x00000002
        /*0308*/ 	.word	0x000000d0
        /*030c*/ 	.short	0x0101
        /*030e*/ 	.byte	0xff
	.zero		1


	//   ....[32]....
        /*0310*/ 	.word	0x000018a0
        /*0314*/ 	.word	0x000000ff
        /*0318*/ 	.word	0x00000010
        /*031c*/ 	.short	0x010a
        /*031e*/ 	.byte	0x08
	.zero		1


	//   ....[33]....
        /*0320*/ 	.word	0x00001960
        /*0324*/ 	.word	0x000000ff
        /*0328*/ 	.word	0x00000010
        /*032c*/ 	.short	0x010a
        /*032e*/ 	.byte	0x21
	.zero		1


	//   ....[34]....
        /*0330*/ 	.word	0x00001af0
        /*0334*/ 	.word	0x000000ff
        /*0338*/ 	.word	0x00000010
        /*033c*/ 	.short	0x010a
        /*033e*/ 	.byte	0x08
	.zero		1


	//   ....[35]....
        /*0340*/ 	.word	0x00001cd0
        /*0344*/ 	.word	0x000000ff
        /*0348*/ 	.word	0x00000068
        /*034c*/ 	.short	0x0101
        /*034e*/ 	.byte	0x05
	.zero		1


	//   ....[36]....
        /*0350*/ 	.word	0x00001cf0
        /*0354*/ 	.word	0x000000ff
        /*0358*/ 	.word	0x00000010
        /*035c*/ 	.short	0x010a
        /*035e*/ 	.byte	0x08
	.zero		1


	//   ....[37]....
        /*0360*/ 	.word	0x00001d90
        /*0364*/ 	.word	0x000000ff
        /*0368*/ 	.word	0x00000010
        /*036c*/ 	.short	0x010a
        /*036e*/ 	.byte	0x21
	.zero		1


	//   ....[38]....
        /*0370*/ 	.word	0x00001f20
        /*0374*/ 	.word	0x000000ff
        /*0378*/ 	.word	0x00000010
        /*037c*/ 	.short	0x010a
        /*037e*/ 	.byte	0x08
	.zero		1


	//   ....[39]....
        /*0380*/ 	.word	0x00002110
        /*0384*/ 	.word	0x00000002
        /*0388*/ 	.word	0x00000070
        /*038c*/ 	.short	0x010a
        /*038e*/ 	.byte	0xff
	.zero		1


	//   ....[40]....
        /*0390*/ 	.word	0x000021d0
        /*0394*/ 	.word	0x00000002
        /*0398*/ 	.word	0x00000000
        /*039c*/ 	.short	0x0101
        /*039e*/ 	.byte	0xff
	.zero		1


	//   ....[41]....
        /*03a0*/ 	.word	0x00002730
        /*03a4*/ 	.word	0x000000ff
        /*03a8*/ 	.word	0x00000000
        /*03ac*/ 	.short	0x010a
        /*03ae*/ 	.byte	0x04
	.zero		1


	//   ....[42]....
        /*03b0*/ 	.word	0x000027d0
        /*03b4*/ 	.word	0x00000000
        /*03b8*/ 	.word	0x00000000
        /*03bc*/ 	.short	0x010a
        /*03be*/ 	.byte	0xff
	.zero		1


	//   ....[43]....
        /*03c0*/ 	.word	0x00002900
        /*03c4*/ 	.word	0x00000000
        /*03c8*/ 	.word	0x000000d0
        /*03cc*/ 	.short	0x010a
        /*03ce*/ 	.byte	0xff
	.zero		1


	//   ....[44]....
        /*03d0*/ 	.word	0x00002970
        /*03d4*/ 	.word	0x00000000
        /*03d8*/ 	.word	0x00000000
        /*03dc*/ 	.short	0x0101
        /*03de*/ 	.byte	0xff
	.zero		1


	//   ....[45]....
        /*03e0*/ 	.word	0x00002990
        /*03e4*/ 	.word	0x000000ff
        /*03e8*/ 	.word	0x00000080
        /*03ec*/ 	.short	0x010a
        /*03ee*/ 	.byte	0x05
	.zero		1


	//   ....[46]....
        /*03f0*/ 	.word	0x00002ab0
        /*03f4*/ 	.word	0x00000000
        /*03f8*/ 	.word	0x00000070
        /*03fc*/ 	.short	0x010a
        /*03fe*/ 	.byte	0xff
	.zero		1


	//   ....[47]....
        /*0400*/ 	.word	0x00002bb0
        /*0404*/ 	.word	0x00000000
        /*0408*/ 	.word	0x00000000
        /*040c*/ 	.short	0x0101
        /*040e*/ 	.byte	0xff
	.zero		1


	//   ....[48]....
        /*0410*/ 	.word	0x00002c40
        /*0414*/ 	.word	0x000000ff
        /*0418*/ 	.word	0x00000080
        /*041c*/ 	.short	0x0106
        /*041e*/ 	.byte	0x05
	.zero		1


	//   ....[49]....
        /*0420*/ 	.word	0x00002c60
        /*0424*/ 	.word	0x000000ff
        /*0428*/ 	.word	0x00000080
        /*042c*/ 	.short	0x010a
        /*042e*/ 	.byte	0x05
	.zero		1


	//   ....[50]....
        /*0430*/ 	.word	0x00002cf0
        /*0434*/ 	.word	0x000000ff
        /*0438*/ 	.word	0x00000080
        /*043c*/ 	.short	0x0106
        /*043e*/ 	.byte	0x04
	.zero		1


	//   ....[51]....
        /*0440*/ 	.word	0x00002d30
        /*0444*/ 	.word	0x00000000
        /*0448*/ 	.word	0x00000080
        /*044c*/ 	.short	0x010a
        /*044e*/ 	.byte	0xff
	.zero		1


	//   ....[52]....
        /*0450*/ 	.word	0x00003280
        /*0454*/ 	.word	0x00000000
        /*0458*/ 	.word	0x00000070
        /*045c*/ 	.short	0x010a
        /*045e*/ 	.byte	0xff
	.zero		1


	//   ....[53]....
        /*0460*/ 	.word	0x00003390
        /*0464*/ 	.word	0x00000003
        /*0468*/ 	.word	0x00000000
        /*046c*/ 	.short	0x0101
        /*046e*/ 	.byte	0xff
	.zero		1


	//   ....[54]....
        /*0470*/ 	.word	0x000033a0
        /*0474*/ 	.word	0x000000ff
        /*0478*/ 	.word	0x00000000
        /*047c*/ 	.short	0x010a
        /*047e*/ 	.byte	0x06
	.zero		1


	//   ....[55]....
        /*0480*/ 	.word	0x000033c0
        /*0484*/ 	.word	0x000000ff
        /*0488*/ 	.word	0x000000b0
        /*048c*/ 	.short	0x010a
        /*048e*/ 	.byte	0x07
	.zero		1


	//   ....[56]....
        /*0490*/ 	.word	0x00003490
        /*0494*/ 	.word	0x000000ff
        /*0498*/ 	.word	0x00000000
        /*049c*/ 	.short	0x010a
        /*049e*/ 	.byte	0x06
	.zero		1


	//   ....[57]....
        /*04a0*/ 	.word	0x000035c0
        /*04a4*/ 	.word	0x000000ff
        /*04a8*/ 	.word	0x00000000
        /*04ac*/ 	.short	0x010a
        /*04ae*/ 	.byte	0x1a
	.zero		1


	//   ....[58]....
        /*04b0*/ 	.word	0x00003860
        /*04b4*/ 	.word	0x000000ff
        /*04b8*/ 	.word	0x00000000
        /*04bc*/ 	.short	0x010a
        /*04be*/ 	.byte	0x06
	.zero		1


	//   ....[59]....
        /*04c0*/ 	.word	0x000038f0
        /*04c4*/ 	.word	0x000000ff
        /*04c8*/ 	.word	0x00000000
        /*04cc*/ 	.short	0x010a
        /*04ce*/ 	.byte	0x06
	.zero		1


	//   ....[60]....
        /*04d0*/ 	.word	0x00003980
        /*04d4*/ 	.word	0x000000ff
        /*04d8*/ 	.word	0x00000000
        /*04dc*/ 	.short	0x010a
        /*04de*/ 	.byte	0x06
	.zero		1


	//   ....[61]....
        /*04e0*/ 	.word	0x00003a10
        /*04e4*/ 	.word	0x000000ff
        /*04e8*/ 	.word	0x00000000
        /*04ec*/ 	.short	0x010a
        /*04ee*/ 	.byte	0x07
	.zero		1


	//   ....[62]....
        /*04f0*/ 	.word	0x00003e50
        /*04f4*/ 	.word	0x00000000
        /*04f8*/ 	.word	0x00000070
        /*04fc*/ 	.short	0x010a
        /*04fe*/ 	.byte	0xff
	.zero		1


	//   ....[63]....
        /*0500*/ 	.word	0x00003f10
        /*0504*/ 	.word	0x00000000
        /*0508*/ 	.word	0x00000000
        /*050c*/ 	.short	0x0101
        /*050e*/ 	.byte	0xff
	.zero		1


	//   ....[64]....
        /*0510*/ 	.word	0x00004230
        /*0514*/ 	.word	0x000000ff
        /*0518*/ 	.word	0x00000068
        /*051c*/ 	.short	0x010a
        /*051e*/ 	.byte	0x04
	.zero		1


	//   ....[65]....
        /*0520*/ 	.word	0x00004430
        /*0524*/ 	.word	0x000000ff
        /*0528*/ 	.word	0x00000040
        /*052c*/ 	.short	0x010a
        /*052e*/ 	.byte	0x04
	.zero		1


	//   ....[66]....
        /*0530*/ 	.word	0x000045a0
        /*0534*/ 	.word	0x000000ff
        /*0538*/ 	.word	0x00000020
        /*053c*/ 	.short	0x010b
        /*053e*/ 	.byte	0x04
	.zero		1


	//   ....[67]....
        /*0540*/ 	.word	0x000045b0
        /*0544*/ 	.word	0x000000ff
        /*0548*/ 	.word	0x00000000
        /*054c*/ 	.short	0x0101
        /*054e*/ 	.byte	0x06
	.zero		1


	//   ....[68]....
        /*0550*/ 	.word	0x000045c0
        /*0554*/ 	.word	0x000000ff
        /*0558*/ 	.word	0x00000048
        /*055c*/ 	.short	0x010a
        /*055e*/ 	.byte	0x04
	.zero		1


	//   ....[69]....
        /*0560*/ 	.word	0x00004710
        /*0564*/ 	.word	0x000000ff
        /*0568*/ 	.word	0x00000028
        /*056c*/ 	.short	0x010b
        /*056e*/ 	.byte	0x04
	.zero		1


	//   ....[70]....
        /*0570*/ 	.word	0x00004720
        /*0574*/ 	.word	0x000000ff
        /*0578*/ 	.word	0x00000000
        /*057c*/ 	.short	0x0101
        /*057e*/ 	.byte	0x06
	.zero		1


	//   ....[71]....
        /*0580*/ 	.word	0x00004730
        /*0584*/ 	.word	0x000000ff
        /*0588*/ 	.word	0x00000050
        /*058c*/ 	.short	0x010a
        /*058e*/ 	.byte	0x04
	.zero		1


	//   ....[72]....
        /*0590*/ 	.word	0x000048b0
        /*0594*/ 	.word	0x000000ff
        /*0598*/ 	.word	0x00000030
        /*059c*/ 	.short	0x010b
        /*059e*/ 	.byte	0x04
	.zero		1


	//   ....[73]....
        /*05a0*/ 	.word	0x000048f0
        /*05a4*/ 	.word	0x000000ff
        /*05a8*/ 	.word	0x00000000
        /*05ac*/ 	.short	0x0101
        /*05ae*/ 	.byte	0x06
	.zero		1


	//   ....[74]....
        /*05b0*/ 	.word	0x00004930
        /*05b4*/ 	.word	0x000000ff
        /*05b8*/ 	.word	0x00000058
        /*05bc*/ 	.short	0x010a
        /*05be*/ 	.byte	0x04
	.zero		1


	//   ....[75]....
        /*05c0*/ 	.word	0x00004b70
        /*05c4*/ 	.word	0x000000ff
        /*05c8*/ 	.word	0x00000038
        /*05cc*/ 	.short	0x010b
        /*05ce*/ 	.byte	0x04
	.zero		1


	//   ....[76]....
        /*05d0*/ 	.word	0x00004b90
        /*05d4*/ 	.word	0x000000ff
        /*05d8*/ 	.word	0x00000000
        /*05dc*/ 	.short	0x0101
        /*05de*/ 	.byte	0x05
	.zero		1


	//   ....[77]....
        /*05e0*/ 	.word	0x00004bc0
        /*05e4*/ 	.word	0x000000ff
        /*05e8*/ 	.word	0x00000040
        /*05ec*/ 	.short	0x010a
        /*05ee*/ 	.byte	0x04
	.zero		1


	//   ....[78]....
        /*05f0*/ 	.word	0x00004be0
        /*05f4*/ 	.word	0x000000ff
        /*05f8*/ 	.word	0x00000048
        /*05fc*/ 	.short	0x010a
        /*05fe*/ 	.byte	0x04
	.zero		1


	//   ....[79]....
        /*0600*/ 	.word	0x00004c00
        /*0604*/ 	.word	0x000000ff
        /*0608*/ 	.word	0x00000050
        /*060c*/ 	.short	0x010a
        /*060e*/ 	.byte	0x04
	.zero		1


	//   ....[80]....
        /*0610*/ 	.word	0x00004c40
        /*0614*/ 	.word	0x00000000
        /*0618*/ 	.word	0x00000058
        /*061c*/ 	.short	0x010a
        /*061e*/ 	.byte	0xff
	.zero		1


	//   ....[81]....
        /*0620*/ 	.word	0x00004f70
        /*0624*/ 	.word	0x00000000
        /*0628*/ 	.word	0x00000070
        /*062c*/ 	.short	0x010a
        /*062e*/ 	.byte	0xff
	.zero		1


	//   ....[82]....
        /*0630*/ 	.word	0x00005080
        /*0634*/ 	.word	0x00000000
        /*0638*/ 	.word	0x00000000
        /*063c*/ 	.short	0x0101
        /*063e*/ 	.byte	0xff
	.zero		1


	//   ....[83]....
        /*0640*/ 	.word	0x00005ad0
        /*0644*/ 	.word	0x000000ff
        /*0648*/ 	.word	0x00000020
        /*064c*/ 	.short	0x010a
        /*064e*/ 	.byte	0x30
	.zero		1


	//   ....[84]....
        /*0650*/ 	.word	0x00005b10
        /*0654*/ 	.word	0x00000040
        /*0658*/ 	.word	0x00000090
        /*065c*/ 	.short	0x010a
        /*065e*/ 	.byte	0xff
	.zero		1


	//   ....[85]....
        /*0660*/ 	.word	0x00005c00
        /*0664*/ 	.word	0x000000ff
        /*0668*/ 	.word	0x00000020
        /*066c*/ 	.short	0x010a
        /*066e*/ 	.byte	0x30
	.zero		1


	//   ....[86]....
        /*0670*/ 	.word	0x00005cf0
        /*0674*/ 	.word	0x00000040
        /*0678*/ 	.word	0x00000090
        /*067c*/ 	.short	0x010a
        /*067e*/ 	.byte	0xff
	.zero		1


	//   ....[87]....
        /*0680*/ 	.word	0x000067c0
        /*0684*/ 	.word	0x00000000
        /*0688*/ 	.word	0x00000000
        /*068c*/ 	.short	0x0101
        /*068e*/ 	.byte	0xff
	.zero		1


	//   ....[88]....
        /*0690*/ 	.word	0x000067d0
        /*0694*/ 	.word	0x00000002
        /*0698*/ 	.word	0x00000020
        /*069c*/ 	.short	0x010a
        /*069e*/ 	.byte	0xff
	.zero		1


	//   ....[89]....
        /*06a0*/ 	.word	0x000068b0
        /*06a4*/ 	.word	0x00000002
        /*06a8*/ 	.word	0x00000020
        /*06ac*/ 	.short	0x010a
        /*06ae*/ 	.byte	0xff
	.zero		1


	//   ....[90]....
        /*06b0*/ 	.word	0x00007410
        /*06b4*/ 	.word	0x00000048
        /*06b8*/ 	.word	0x00000000
        /*06bc*/ 	.short	0x0101
        /*06be*/ 	.byte	0xff
	.zero		1


	//   ....[91]....
        /*06c0*/ 	.word	0x00007430
        /*06c4*/ 	.word	0x00000000
        /*06c8*/ 	.word	0x00000020
        /*06cc*/ 	.short	0x010a
        /*06ce*/ 	.byte	0xff
	.zero		1


	//   ....[92]....
        /*06d0*/ 	.word	0x00007500
        /*06d4*/ 	.word	0x00000000
        /*06d8*/ 	.word	0x00000020
        /*06dc*/ 	.short	0x010a
        /*06de*/ 	.byte	0xff
	.zero		1


	//   ....[93]....
        /*06e0*/ 	.word	0x00008060
        /*06e4*/ 	.word	0x00000048
        /*06e8*/ 	.word	0x00000000
        /*06ec*/ 	.short	0x0101
        /*06ee*/ 	.byte	0xff
	.zero		1


	//   ....[94]....
        /*06f0*/ 	.word	0x00008080
        /*06f4*/ 	.word	0x00000000
        /*06f8*/ 	.word	0x00000020
        /*06fc*/ 	.short	0x010a
        /*06fe*/ 	.byte	0xff
	.zero		1


	//   ....[95]....
        /*0700*/ 	.word	0x00008150
        /*0704*/ 	.word	0x00000000
        /*0708*/ 	.word	0x00000020
        /*070c*/ 	.short	0x010a
        /*070e*/ 	.byte	0xff
	.zero		1


	//   ....[96]....
        /*0710*/ 	.word	0x00008490
        /*0714*/ 	.word	0x000000ff
        /*0718*/ 	.word	0x00000000
        /*071c*/ 	.short	0x0101
        /*071e*/ 	.byte	0x05
	.zero		1


	//   ....[97]....
        /*0720*/ 	.word	0x00008d10
        /*0724*/ 	.word	0x00000000
        /*0728*/ 	.word	0x00000000
        /*072c*/ 	.short	0x0101
        /*072e*/ 	.byte	0xff
	.zero		1


	//   ....[98]....
        /*0730*/ 	.word	0x00008f80
        /*0734*/ 	.word	0x000000ff
        /*0738*/ 	.word	0x00000000
        /*073c*/ 	.short	0x0101
        /*073e*/ 	.byte	0x04
	.zero		1


	//   ....[99]....
        /*0740*/ 	.word	0x00008fa0
        /*0744*/ 	.word	0x00000002
        /*0748*/ 	.word	0x000000e0
        /*074c*/ 	.short	0x010a
        /*074e*/ 	.byte	0xff
	.zero		1


	//   ....[100]....
        /*0750*/ 	.word	0x00009000
        /*0754*/ 	.word	0x00000002
        /*0758*/ 	.word	0x00000010
        /*075c*/ 	.short	0x010a
        /*075e*/ 	.byte	0xff
	.zero		1


	//   ....[101]....
        /*0760*/ 	.word	0x00009060
        /*0764*/ 	.word	0x00000002
        /*0768*/ 	.word	0x00000010
        /*076c*/ 	.short	0x010a
        /*076e*/ 	.byte	0xff
	.zero		1


	//   ....[102]....
        /*0770*/ 	.word	0x000090b0
        /*0774*/ 	.word	0x00000002
        /*0778*/ 	.word	0x00000070
        /*077c*/ 	.short	0x010a
        /*077e*/ 	.byte	0xff
	.zero		1


	//   ....[103]....
        /*0780*/ 	.word	0x00009110
        /*0784*/ 	.word	0x00000000
        /*0788*/ 	.word	0x00000000
        /*078c*/ 	.short	0x010a
        /*078e*/ 	.byte	0xff
	.zero		1


	//   ....[104]....
        /*0790*/ 	.word	0x00009160
        /*0794*/ 	.word	0x00000000
        /*0798*/ 	.word	0x000000d0
        /*079c*/ 	.short	0x010a
        /*079e*/ 	.byte	0xff
	.zero		1


	//   ....[105]....
        /*07a0*/ 	.word	0x000091c0
        /*07a4*/ 	.word	0x00000000
        /*07a8*/ 	.word	0x00000080
        /*07ac*/ 	.short	0x010a
        /*07ae*/ 	.byte	0xff
	.zero		1


	//   ....[106]....
        /*07b0*/ 	.word	0x00009210
        /*07b4*/ 	.word	0x00000000
        /*07b8*/ 	.word	0x00000070
        /*07bc*/ 	.short	0x010a
        /*07be*/ 	.byte	0xff
	.zero		1


	//   ....[107]....
        /*07c0*/ 	.word	0x00009270
        /*07c4*/ 	.word	0x00000000
        /*07c8*/ 	.word	0x00000080
        /*07cc*/ 	.short	0x010a
        /*07ce*/ 	.byte	0xff
	.zero		1


	//   ....[108]....
        /*07d0*/ 	.word	0x000092c0
        /*07d4*/ 	.word	0x00000000
        /*07d8*/ 	.word	0x00000070
        /*07dc*/ 	.short	0x010a
        /*07de*/ 	.byte	0xff
	.zero		1


	//   ....[109]....
        /*07e0*/ 	.word	0x00009320
        /*07e4*/ 	.word	0x00000002
        /*07e8*/ 	.word	0x000000b0
        /*07ec*/ 	.short	0x010a
        /*07ee*/ 	.byte	0xff
	.zero		1


	//   ....[110]....
        /*07f0*/ 	.word	0x00009380
        /*07f4*/ 	.word	0x00000000
        /*07f8*/ 	.word	0x00000000
        /*07fc*/ 	.short	0x010a
        /*07fe*/ 	.byte	0xff
	.zero		1


	//   ....[111]....
        /*0800*/ 	.word	0x000093e0
        /*0804*/ 	.word	0x00000000
        /*0808*/ 	.word	0x00000000
        /*080c*/ 	.short	0x010a
        /*080e*/ 	.byte	0xff
	.zero		1


	//   ....[112]....
        /*0810*/ 	.word	0x00009440
        /*0814*/ 	.word	0x00000000
        /*0818*/ 	.word	0x00000000
        /*081c*/ 	.short	0x010a
        /*081e*/ 	.byte	0xff
	.zero		1


	//   ....[113]....
        /*0820*/ 	.word	0x000094a0
        /*0824*/ 	.word	0x00000000
        /*0828*/ 	.word	0x00000000
        /*082c*/ 	.short	0x010a
        /*082e*/ 	.byte	0xff
	.zero		1


	//   ....[114]....
        /*0830*/ 	.word	0x00009500
        /*0834*/ 	.word	0x00000000
        /*0838*/ 	.word	0x00000000
        /*083c*/ 	.short	0x010a
        /*083e*/ 	.byte	0xff
	.zero		1


	//   ....[115]....
        /*0840*/ 	.word	0x00009550
        /*0844*/ 	.word	0x00000000
        /*0848*/ 	.word	0x00000070
        /*084c*/ 	.short	0x010a
        /*084e*/ 	.byte	0xff
	.zero		1


	//   ....[116]....
        /*0850*/ 	.word	0x000095b0
        /*0854*/ 	.word	0x00000000
        /*0858*/ 	.word	0x00000068
        /*085c*/ 	.short	0x010a
        /*085e*/ 	.byte	0xff
	.zero		1


	//   ....[117]....
        /*0860*/ 	.word	0x00009610
        /*0864*/ 	.word	0x00000000
        /*0868*/ 	.word	0x00000040
        /*086c*/ 	.short	0x010a
        /*086e*/ 	.byte	0xff
	.zero		1


	//   ....[118]....
        /*0870*/ 	.word	0x00009670
        /*0874*/ 	.word	0x00000000
        /*0878*/ 	.word	0x00000048
        /*087c*/ 	.short	0x010a
        /*087e*/ 	.byte	0xff
	.zero		1


	//   ....[119]....
        /*0880*/ 	.word	0x000096d0
        /*0884*/ 	.word	0x00000000
        /*0888*/ 	.word	0x00000050
        /*088c*/ 	.short	0x010a
        /*088e*/ 	.byte	0xff
	.zero		1


	//   ....[120]....
        /*0890*/ 	.word	0x00009730
        /*0894*/ 	.word	0x00000000
        /*0898*/ 	.word	0x00000058
        /*089c*/ 	.short	0x010a
        /*089e*/ 	.byte	0xff
	.zero		1


	//   ....[121]....
        /*08a0*/ 	.word	0x00009790
        /*08a4*/ 	.word	0x00000000
        /*08a8*/ 	.word	0x00000040
        /*08ac*/ 	.short	0x010a
        /*08ae*/ 	.byte	0xff
	.zero		1


	//   ....[122]....
        /*08b0*/ 	.word	0x000097f0
        /*08b4*/ 	.word	0x00000000
        /*08b8*/ 	.word	0x00000048
        /*08bc*/ 	.short	0x010a
        /*08be*/ 	.byte	0xff
	.zero		1


	//   ....[123]....
        /*08c0*/ 	.word	0x00009850
        /*08c4*/ 	.word	0x00000000
        /*08c8*/ 	.word	0x00000050
        /*08cc*/ 	.short	0x010a
        /*08ce*/ 	.byte	0xff
	.zero		1


	//   ....[124]....
        /*08d0*/ 	.word	0x000098a0
        /*08d4*/ 	.word	0x00000000
        /*08d8*/ 	.word	0x00000070
        /*08dc*/ 	.short	0x010a
        /*08de*/ 	.byte	0xff
	.zero		1


	//   ....[125]....
        /*08e0*/ 	.word	0x00009900
        /*08e4*/ 	.word	0x00000002
        /*08e8*/ 	.word	0x00000020
        /*08ec*/ 	.short	0x010a
        /*08ee*/ 	.byte	0xff
	.zero		1


	//   ....[126]....
        /*08f0*/ 	.word	0x00009950
        /*08f4*/ 	.word	0x00000040
        /*08f8*/ 	.word	0x00000090
        /*08fc*/ 	.short	0x010a
        /*08fe*/ 	.byte	0xff
	.zero		1


	//   ....[127]....
        /*0900*/ 	.word	0x000099a0
        /*0904*/ 	.word	0x00000002
        /*0908*/ 	.word	0x00000020
        /*090c*/ 	.short	0x010a
        /*090e*/ 	.byte	0xff
	.zero		1


	//   ....[128]....
        /*0910*/ 	.word	0x000099f0
        /*0914*/ 	.word	0x00000000
        /*0918*/ 	.word	0x00000020
        /*091c*/ 	.short	0x010a
        /*091e*/ 	.byte	0xff
	.zero		1


	//   ....[129]....
        /*0920*/ 	.word	0x00009a40
        /*0924*/ 	.word	0x00000000
        /*0928*/ 	.word	0x00000020
        /*092c*/ 	.short	0x010a
        /*092e*/ 	.byte	0xff
	.zero		1


	//----- nvinfo : EIATTR_NUM_MBARRIERS
	.align		4
.L_47:
        /*0930*/ 	.byte	0x03, 0x38
        /*0932*/ 	.short	0x001e


	//----- nvinfo : EIATTR_EXIT_INSTR_OFFSETS
	.align		4
        /*0934*/ 	.byte	0x04, 0x1c
        /*0936*/ 	.short	(.L_49 - .L_48)


	//   ....[0]....
.L_48:
        /*0938*/ 	.word	0x00002800


	//   ....[1]....
        /*093c*/ 	.word	0x00002d00


	//   ....[2]....
        /*0940*/ 	.word	0x00002d60


	//   ....[3]....
        /*0944*/ 	.word	0x00003c70


	//   ....[4]....
        /*0948*/ 	.word	0x00004c70


	//   ....[5]....
        /*094c*/ 	.word	0x00004cb0


	//   ....[6]....
        /*0950*/ 	.word	0x00008e70


	//   ....[7]....
        /*0954*/ 	.word	0x00008ef0


	//   ....[8]....
        /*0958*/ 	.word	0x00008f20


	//   ....[9]....
        /*095c*/ 	.word	0x00008f90


	//----- nvinfo : EIATTR_MAX_THREADS
	.align		4
.L_49:
        /*0960*/ 	.byte	0x04, 0x05
        /*0962*/ 	.short	(.L_51 - .L_50)
.L_50:
        /*0964*/ 	.word	0x00000100
        /*0968*/ 	.word	0x00000001
        /*096c*/ 	.word	0x00000001


	//----- nvinfo : EIATTR_CRS_STACK_SIZE
	.align		4
.L_51:
        /*0970*/ 	.byte	0x04, 0x1e
        /*0972*/ 	.short	(.L_53 - .L_52)
.L_52:
        /*0974*/ 	.word	0x00000000


	//----- nvinfo : EIATTR_CBANK_PARAM_SIZE
	.align		4
.L_53:
        /*0978*/ 	.byte	0x03, 0x19
        /*097a*/ 	.short	0x0800


	//----- nvinfo : EIATTR_PARAM_CBANK
	.align		4
        /*097c*/ 	.byte	0x04, 0x0a
        /*097e*/ 	.short	(.L_55 - .L_54)
	.align		4
.L_54:
        /*0980*/ 	.word	index@(.nv.constant0._ZN7cutlass13device_kernelINS_4gemm6kernel13GemmUniversalIN4cute5tupleIJiiiiEEENS1_10collective13CollectiveMmaINS1_35MainloopSm100TmaUmmaWarpSpecializedILi2ELi2ELi4ENS5_IJNS4_1CILi1EEENSA_ILi4EEESB_EEEEENS5_IJNSA_ILi128EEESF_NSA_ILi64EEEEEENS_6half_tENS5_IJSB_llEEESI_SJ_NS4_8TiledMMAINS4_8MMA_AtomIJNS4_20SM100_MMA_F16BF16_SSISI_SI_fLi128ELi128ELNS4_4UMMA5MajorE1ELSO_1ELNSN_7ScaleInE0ELSP_0EEEEEENS4_6LayoutINS5_IJSB_SB_SB_EEENS5_IJNSA_ILi0EEESU_SU_EEEEENS5_IJNS4_10UnderscoreESX_SX_EEEEENS4_23SM90_TMA_LOAD_MULTICASTENS4_14ComposedLayoutINS4_7SwizzleILi3ELi4ELi3EEENS4_18smem_ptr_flag_bitsILi16EEENSS_INS5_IJSG_NSA_ILi8EEEEEENS5_IJSB_SG_EEEEEEEvNS4_8identityENS4_13SM90_TMA_LOADES1A_vS1B_EENS_8epilogue10collective18CollectiveEpilogueINS1E_23Sm100TmaWarpSpecializedILi4ELi2ELi32ELb1ELb0EEEJSH_NS5_IJNSS_ISF_SB_EENSS_INSA_ILi32EEESB_EEEEESI_NS5_IJlSB_lEEESI_S1N_NS1E_6fusion15FusionCallbacksIS1I_NS1O_17LinearCombinationISI_fSI_fLNS_15FloatRoundStyleE2EEESH_S1M_JEEENS4_5SM1004TMEM4LOAD26SM100_TMEM_LOAD_32dp32b32xES1C_NS11_INS12_ILi2ELi4ELi3EEES15_NSS_INS5_IJS16_S1K_EEENS5_IJS1K_SB_EEEEEEENS4_39AutoVectorizingCopyWithAssumedAlignmentILi128EEENS4_14SM90_TMA_STOREES22_S24_S24_EEEvvEEEEvNT_6ParamsE)
        /*0984*/ 	.short	0x0380
        /*0986*/ 	.short	0x0800


	//----- nvinfo : EIATTR_SW_WAR
	.align		4
.L_55:
        /*0988*/ 	.byte	0x04, 0x36
        /*098a*/ 	.short	(.L_57 - .L_56)
.L_56:
        /*098c*/ 	.word	0x00000008
.L_57:


//--------------------- .nv.callgraph             --------------------------
	.section	.nv.callgraph,"",@"SHT_CUDA_CALLGRAPH"
	.align	4
	.sectionentsize	8
	.align		4
        /*0000*/ 	.word	0x00000000
	.align		4
        /*0004*/ 	.word	0xffffffff
	.align		4
        /*0008*/ 	.word	index@(_ZN7cutlass13device_kernelINS_4gemm6kernel13GemmUniversalIN4cute5tupleIJiiiiEEENS1_10collective13CollectiveMmaINS1_35MainloopSm100TmaUmmaWarpSpecializedILi2ELi2ELi4ENS5_IJNS4_1CILi1EEENSA_ILi4EEESB_EEEEENS5_IJNSA_ILi128EEESF_NSA_ILi64EEEEEENS_6half_tENS5_IJSB_llEEESI_SJ_NS4_8TiledMMAINS4_8MMA_AtomIJNS4_20SM100_MMA_F16BF16_SSISI_SI_fLi128ELi128ELNS4_4UMMA5MajorE1ELSO_1ELNSN_7ScaleInE0ELSP_0EEEEEENS4_6LayoutINS5_IJSB_SB_SB_EEENS5_IJNSA_ILi0EEESU_SU_EEEEENS5_IJNS4_10UnderscoreESX_SX_EEEEENS4_23SM90_TMA_LOAD_MULTICASTENS4_14ComposedLayoutINS4_7SwizzleILi3ELi4ELi3EEENS4_18smem_ptr_flag_bitsILi16EEENSS_INS5_IJSG_NSA_ILi8EEEEEENS5_IJSB_SG_EEEEEEEvNS4_8identityENS4_13SM90_TMA_LOADES1A_vS1B_EENS_8epilogue10collective18CollectiveEpilogueINS1E_23Sm100TmaWarpSpecializedILi4ELi2ELi32ELb1ELb0EEEJSH_NS5_IJNSS_ISF_SB_EENSS_INSA_ILi32EEESB_EEEEESI_NS5_IJlSB_lEEESI_S1N_NS1E_6fusion15FusionCallbacksIS1I_NS1O_17LinearCombinationISI_fSI_fLNS_15FloatRoundStyleE2EEESH_S1M_JEEENS4_5SM1004TMEM4LOAD26SM100_TMEM_LOAD_32dp32b32xES1C_NS11_INS12_ILi2ELi4ELi3EEES15_NSS_INS5_IJS16_S1K_EEENS5_IJS1K_SB_EEEEEEENS4_39AutoVectorizingCopyWithAssumedAlignmentILi128EEENS4_14SM90_TMA_STOREES22_S24_S24_EEEvvEEEEvNT_6ParamsE)
	.align		4
        /*000c*/ 	.word	index@(__assertfail)
	.align		4
        /*0010*/ 	.word	0x00000000
	.align		4
        /*0014*/ 	.word	0xfffffffe
	.align		4
        /*0018*/ 	.word	0x00000000
	.align		4
        /*001c*/ 	.word	0xfffffffd
	.align		4
        /*0020*/ 	.word	0x00000000
	.align		4
        /*0024*/ 	.word	0xfffffffc


//--------------------- .nv.constant4             --------------------------
	.section	.nv.constant4,"a",@progbits
	.align	8
	.align		8
.nv.constant4:
        /*0000*/ 	.dword	__assertfail
	.align		8
        /*0008*/ 	.dword	__unnamed_1
	.align		8
        /*0010*/ 	.dword	__unnamed_2
	.align		8
        /*0018*/ 	.dword	_ZN40_INTERNAL_3b57928a_4_k_cu_40f33ba7_298134cuda3std3__45__cpo5beginE
	.align		8
        /*0020*/ 	.dword	_ZN40_INTERNAL_3b57928a_4_k_cu_40f33ba7_298134cuda3std3__45__cpo3endE
	.align		8
        /*0028*/ 	.dword	_ZN40_INTERNAL_3b57928a_4_k_cu_40f33ba7_298134cuda3std3__45__cpo6cbeginE
	.align		8
        /*0030*/ 	.dword	_ZN40_INTERNAL_3b57928a_4_k_cu_40f33ba7_298134cuda3std3__45__cpo4cendE
	.align		8
        /*0038*/ 	.dword	_ZN40_INTERNAL_3b57928a_4_k_cu_40f33ba7_298134cuda3std3__442_GLOBAL__N__3b57928a_4_k_cu_40f33ba7_298136ignoreE
	.align		8
        /*0040*/ 	.dword	_ZN40_INTERNAL_3b57928a_4_k_cu_40f33ba7_298134cuda3std3__419piecewise_constructE
	.align		8
        /*0048*/ 	.dword	_ZN40_INTERNAL_3b57928a_4_k_cu_40f33ba7_298134cuda3std3__48in_placeE
	.align		8
        /*0050*/ 	.dword	_ZN40_INTERNAL_3b57928a_4_k_cu_40f33ba7_298134cuda3std6ranges3__45__cpo4swapE
	.align		8
        /*0058*/ 	.dword	_ZN40_INTERNAL_3b57928a_4_k_cu_40f33ba7_298134cuda3std6ranges3__45__cpo9iter_moveE
	.align		8
        /*0060*/ 	.dword	_ZN40_INTERNAL_3b57928a_4_k_cu_40f33ba7_298134cute7productE
	.align		8
        /*0068*/ 	.dword	_ZN40_INTERNAL_3b57928a_4_k_cu_40f33ba7_298134cute1_E
	.align		8
        /*0070*/ 	.dword	$str$25
	.align		8
        /*0078*/ 	.dword	$str$26
	.align		8
        /*0080*/ 	.dword	$str$27
	.align		8
        /*0088*/ 	.dword	$str$28


//--------------------- .text._ZN7cutlass13device_kernelINS_4gemm6kernel13GemmUniversalIN4cute5tupleIJiiiiEEENS1_10collective13CollectiveMmaINS1_35MainloopSm100TmaUmmaWarpSpecializedILi2ELi2ELi4ENS5_IJNS4_1CILi1EEENSA_ILi4EEESB_EEEEENS5_IJNSA_ILi128EEESF_NSA_ILi64EEEEEENS_6half_tENS5_IJSB_llEEESI_SJ_NS4_8TiledMMAINS4_8MMA_AtomIJNS4_20SM100_MMA_F16BF16_SSISI_SI_fLi128ELi128ELNS4_4UMMA5MajorE1ELSO_1ELNSN_7ScaleInE0ELSP_0EEEEEENS4_6LayoutINS5_IJSB_SB_SB_EEENS5_IJNSA_ILi0EEESU_SU_EEEEENS5_IJNS4_10UnderscoreESX_SX_EEEEENS4_23SM90_TMA_LOAD_MULTICASTENS4_14ComposedLayoutINS4_7SwizzleILi3ELi4ELi3EEENS4_18smem_ptr_flag_bitsILi16EEENSS_INS5_IJSG_NSA_ILi8EEEEEENS5_IJSB_SG_EEEEEEEvNS4_8identityENS4_13SM90_TMA_LOADES1A_vS1B_EENS_8epilogue10collective18CollectiveEpilogueINS1E_23Sm100TmaWarpSpecializedILi4ELi2ELi32ELb1ELb0EEEJSH_NS5_IJNSS_ISF_SB_EENSS_INSA_ILi32EEESB_EEEEESI_NS5_IJlSB_lEEESI_S1N_NS1E_6fusion15FusionCallbacksIS1I_NS1O_17LinearCombinationISI_fSI_fLNS_15FloatRoundStyleE2EEESH_S1M_JEEENS4_5SM1004TMEM4LOAD26SM100_TMEM_LOAD_32dp32b32xES1C_NS11_INS12_ILi2ELi4ELi3EEES15_NSS_INS5_IJS16_S1K_EEENS5_IJS1K_SB_EEEEEEENS4_39AutoVectorizingCopyWithAssumedAlignmentILi128EEENS4_14SM90_TMA_STOREES22_S24_S24_EEEvvEEEEvNT_6ParamsE --------------------------
	.section	.text._ZN7cutlass13device_kernelINS_4gemm6kernel13GemmUniversalIN4cute5tupleIJiiiiEEENS1_10collective13CollectiveMmaINS1_35MainloopSm100TmaUmmaWarpSpecializedILi2ELi2ELi4ENS5_IJNS4_1CILi1EEENSA_ILi4EEESB_EEEEENS5_IJNSA_ILi128EEESF_NSA_ILi64EEEEEENS_6half_tENS5_IJSB_llEEESI_SJ_NS4_8TiledMMAINS4_8MMA_AtomIJNS4_20SM100_MMA_F16BF16_SSISI_SI_fLi128ELi128ELNS4_4UMMA5MajorE1ELSO_1ELNSN_7ScaleInE0ELSP_0EEEEEENS4_6LayoutINS5_IJSB_SB_SB_EEENS5_IJNSA_ILi0EEESU_SU_EEEEENS5_IJNS4_10UnderscoreESX_SX_EEEEENS4_23SM90_TMA_LOAD_MULTICASTENS4_14ComposedLayoutINS4_7SwizzleILi3ELi4ELi3EEENS4_18smem_ptr_flag_bitsILi16EEENSS_INS5_IJSG_NSA_ILi8EEEEEENS5_IJSB_SG_EEEEEEEvNS4_8identityENS4_13SM90_TMA_LOADES1A_vS1B_EENS_8epilogue10collective18CollectiveEpilogueINS1E_23Sm100TmaWarpSpecializedILi4ELi2ELi32ELb1ELb0EEEJSH_NS5_IJNSS_ISF_SB_EENSS_INSA_ILi32EEESB_EEEEESI_NS5_IJlSB_lEEESI_S1N_NS1E_6fusion15FusionCallbacksIS1I_NS1O_17LinearCombinationISI_fSI_fLNS_15FloatRoundStyleE2EEESH_S1M_JEEENS4_5SM1004TMEM4LOAD26SM100_TMEM_LOAD_32dp32b32xES1C_NS11_INS12_ILi2ELi4ELi3EEES15_NSS_INS5_IJS16_S1K_EEENS5_IJS1K_SB_EEEEEEENS4_39AutoVectorizingCopyWithAssumedAlignmentILi128EEENS4_14SM90_TMA_STOREES22_S24_S24_EEEvvEEEEvNT_6ParamsE,"ax",@progbits
	.align	128
.text._ZN7cutlass13device_kernelINS_4gemm6kernel13GemmUniversalIN4cute5tupleIJiiiiEEENS1_10collective13CollectiveMmaINS1_35MainloopSm100TmaUmmaWarpSpecializedILi2ELi2ELi4ENS5_IJNS4_1CILi1EEENSA_ILi4EEESB_EEEEENS5_IJNSA_ILi128EEESF_NSA_ILi64EEEEEENS_6half_tENS5_IJSB_llEEESI_SJ_NS4_8TiledMMAINS4_8MMA_AtomIJNS4_20SM100_MMA_F16BF16_SSISI_SI_fLi128ELi128ELNS4_4UMMA5MajorE1ELSO_1ELNSN_7ScaleInE0ELSP_0EEEEEENS4_6LayoutINS5_IJSB_SB_SB_EEENS5_IJNSA_ILi0EEESU_SU_EEEEENS5_IJNS4_10UnderscoreESX_SX_EEEEENS4_23SM90_TMA_LOAD_MULTICASTENS4_14ComposedLayoutINS4_7SwizzleILi3ELi4ELi3EEENS4_18smem_ptr_flag_bitsILi16EEENSS_INS5_IJSG_NSA_ILi8EEEEEENS5_IJSB_SG_EEEEEEEvNS4_8identityENS4_13SM90_TMA_LOADES1A_vS1B_EENS_8epilogue10collective18CollectiveEpilogueINS1E_23Sm100TmaWarpSpecializedILi4ELi2ELi32ELb1ELb0EEEJSH_NS5_IJNSS_ISF_SB_EENSS_INSA_ILi32EEESB_EEEEESI_NS5_IJlSB_lEEESI_S1N_NS1E_6fusion15FusionCallbacksIS1I_NS1O_17LinearCombinationISI_fSI_fLNS_15FloatRoundStyleE2EEESH_S1M_JEEENS4_5SM1004TMEM4LOAD26SM100_TMEM_LOAD_32dp32b32xES1C_NS11_INS12_ILi2ELi4ELi3EEES15_NSS_INS5_IJS16_S1K_EEENS5_IJS1K_SB_EEEEEEENS4_39AutoVectorizingCopyWithAssumedAlignmentILi128EEENS4_14SM90_TMA_STOREES22_S24_S24_EEEvvEEEEvNT_6ParamsE:
        .type           _ZN7cutlass13device_kernelINS_4gemm6kernel13GemmUniversalIN4cute5tupleIJiiiiEEENS1_10collective13CollectiveMmaINS1_35MainloopSm100TmaUmmaWarpSpecializedILi2ELi2ELi4ENS5_IJNS4_1CILi1EEENSA_ILi4EEESB_EEEEENS5_IJNSA_ILi128EEESF_NSA_ILi64EEEEEENS_6half_tENS5_IJSB_llEEESI_SJ_NS4_8TiledMMAINS4_8MMA_AtomIJNS4_20SM100_MMA_F16BF16_SSISI_SI_fLi128ELi128ELNS4_4UMMA5MajorE1ELSO_1ELNSN_7ScaleInE0ELSP_0EEEEEENS4_6LayoutINS5_IJSB_SB_SB_EEENS5_IJNSA_ILi0EEESU_SU_EEEEENS5_IJNS4_10UnderscoreESX_SX_EEEEENS4_23SM90_TMA_LOAD_MULTICASTENS4_14ComposedLayoutINS4_7SwizzleILi3ELi4ELi3EEENS4_18smem_ptr_flag_bitsILi16EEENSS_INS5_IJSG_NSA_ILi8EEEEEENS5_IJSB_SG_EEEEEEEvNS4_8identityENS4_13SM90_TMA_LOADES1A_vS1B_EENS_8epilogue10collective18CollectiveEpilogueINS1E_23Sm100TmaWarpSpecializedILi4ELi2ELi32ELb1ELb0EEEJSH_NS5_IJNSS_ISF_SB_EENSS_INSA_ILi32EEESB_EEEEESI_NS5_IJlSB_lEEESI_S1N_NS1E_6fusion15FusionCallbacksIS1I_NS1O_17LinearCombinationISI_fSI_fLNS_15FloatRoundStyleE2EEESH_S1M_JEEENS4_5SM1004TMEM4LOAD26SM100_TMEM_LOAD_32dp32b32xES1C_NS11_INS12_ILi2ELi4ELi3EEES15_NSS_INS5_IJS16_S1K_EEENS5_IJS1K_SB_EEEEEEENS4_39AutoVectorizingCopyWithAssumedAlignmentILi128EEENS4_14SM90_TMA_STOREES22_S24_S24_EEEvvEEEEvNT_6ParamsE,@function
        .size           _ZN7cutlass13device_kernelINS_4gemm6kernel13GemmUniversalIN4cute5tupleIJiiiiEEENS1_10collective13CollectiveMmaINS1_35MainloopSm100TmaUmmaWarpSpecializedILi2ELi2ELi4ENS5_IJNS4_1CILi1EEENSA_ILi4EEESB_EEEEENS5_IJNSA_ILi128EEESF_NSA_ILi64EEEEEENS_6half_tENS5_IJSB_llEEESI_SJ_NS4_8TiledMMAINS4_8MMA_AtomIJNS4_20SM100_MMA_F16BF16_SSISI_SI_fLi128ELi128ELNS4_4UMMA5MajorE1ELSO_1ELNSN_7ScaleInE0ELSP_0EEEEEENS4_6LayoutINS5_IJSB_SB_SB_EEENS5_IJNSA_ILi0EEESU_SU_EEEEENS5_IJNS4_10UnderscoreESX_SX_EEEEENS4_23SM90_TMA_LOAD_MULTICASTENS4_14ComposedLayoutINS4_7SwizzleILi3ELi4ELi3EEENS4_18smem_ptr_flag_bitsILi16EEENSS_INS5_IJSG_NSA_ILi8EEEEEENS5_IJSB_SG_EEEEEEEvNS4_8identityENS4_13SM90_TMA_LOADES1A_vS1B_EENS_8epilogue10collective18CollectiveEpilogueINS1E_23Sm100TmaWarpSpecializedILi4ELi2ELi32ELb1ELb0EEEJSH_NS5_IJNSS_ISF_SB_EENSS_INSA_ILi32EEESB_EEEEESI_NS5_IJlSB_lEEESI_S1N_NS1E_6fusion15FusionCallbacksIS1I_NS1O_17LinearCombinationISI_fSI_fLNS_15FloatRoundStyleE2EEESH_S1M_JEEENS4_5SM1004TMEM4LOAD26SM100_TMEM_LOAD_32dp32b32xES1C_NS11_INS12_ILi2ELi4ELi3EEES15_NSS_INS5_IJS16_S1K_EEENS5_IJS1K_SB_EEEEEEENS4_39AutoVectorizingCopyWithAssumedAlignmentILi128EEENS4_14SM90_TMA_STOREES22_S24_S24_EEEvvEEEEvNT_6ParamsE,(.L_x_177 - _ZN7cutlass13device_kernelINS_4gemm6kernel13GemmUniversalIN4cute5tupleIJiiiiEEENS1_10collective13CollectiveMmaINS1_35MainloopSm100TmaUmmaWarpSpecializedILi2ELi2ELi4ENS5_IJNS4_1CILi1EEENSA_ILi4EEESB_EEEEENS5_IJNSA_ILi128EEESF_NSA_ILi64EEEEEENS_6half_tENS5_IJSB_llEEESI_SJ_NS4_8TiledMMAINS4_8MMA_AtomIJNS4_20SM100_MMA_F16BF16_SSISI_SI_fLi128ELi128ELNS4_4UMMA5MajorE1ELSO_1ELNSN_7ScaleInE0ELSP_0EEEEEENS4_6LayoutINS5_IJSB_SB_SB_EEENS5_IJNSA_ILi0EEESU_SU_EEEEENS5_IJNS4_10UnderscoreESX_SX_EEEEENS4_23SM90_TMA_LOAD_MULTICASTENS4_14ComposedLayoutINS4_7SwizzleILi3ELi4ELi3EEENS4_18smem_ptr_flag_bitsILi16EEENSS_INS5_IJSG_NSA_ILi8EEEEEENS5_IJSB_SG_EEEEEEEvNS4_8identityENS4_13SM90_TMA_LOADES1A_vS1B_EENS_8epilogue10collective18CollectiveEpilogueINS1E_23Sm100TmaWarpSpecializedILi4ELi2ELi32ELb1ELb0EEEJSH_NS5_IJNSS_ISF_SB_EENSS_INSA_ILi32EEESB_EEEEESI_NS5_IJlSB_lEEESI_S1N_NS1E_6fusion15FusionCallbacksIS1I_NS1O_17LinearCombinationISI_fSI_fLNS_15FloatRoundStyleE2EEESH_S1M_JEEENS4_5SM1004TMEM4LOAD26SM100_TMEM_LOAD_32dp32b32xES1C_NS11_INS12_ILi2ELi4ELi3EEES15_NSS_INS5_IJS16_S1K_EEENS5_IJS1K_SB_EEEEEEENS4_39AutoVectorizingCopyWithAssumedAlignmentILi128EEENS4_14SM90_TMA_STOREES22_S24_S24_EEEvvEEEEvNT_6ParamsE)
        .other          _ZN7cutlass13device_kernelINS_4gemm6kernel13GemmUniversalIN4cute5tupleIJiiiiEEENS1_10collective13CollectiveMmaINS1_35MainloopSm100TmaUmmaWarpSpecializedILi2ELi2ELi4ENS5_IJNS4_1CILi1EEENSA_ILi4EEESB_EEEEENS5_IJNSA_ILi128EEESF_NSA_ILi64EEEEEENS_6half_tENS5_IJSB_llEEESI_SJ_NS4_8TiledMMAINS4_8MMA_AtomIJNS4_20SM100_MMA_F16BF16_SSISI_SI_fLi128ELi128ELNS4_4UMMA5MajorE1ELSO_1ELNSN_7ScaleInE0ELSP_0EEEEEENS4_6LayoutINS5_IJSB_SB_SB_EEENS5_IJNSA_ILi0EEESU_SU_EEEEENS5_IJNS4_10UnderscoreESX_SX_EEEEENS4_23SM90_TMA_LOAD_MULTICASTENS4_14ComposedLayoutINS4_7SwizzleILi3ELi4ELi3EEENS4_18smem_ptr_flag_bitsILi16EEENSS_INS5_IJSG_NSA_ILi8EEEEEENS5_IJSB_SG_EEEEEEEvNS4_8identityENS4_13SM90_TMA_LOADES1A_vS1B_EENS_8epilogue10collective18CollectiveEpilogueINS1E_23Sm100TmaWarpSpecializedILi4ELi2ELi32ELb1ELb0EEEJSH_NS5_IJNSS_ISF_SB_EENSS_INSA_ILi32EEESB_EEEEESI_NS5_IJlSB_lEEESI_S1N_NS1E_6fusion15FusionCallbacksIS1I_NS1O_17LinearCombinationISI_fSI_fLNS_15FloatRoundStyleE2EEESH_S1M_JEEENS4_5SM1004TMEM4LOAD26SM100_TMEM_LOAD_32dp32b32xES1C_NS11_INS12_ILi2ELi4ELi3EEES15_NSS_INS5_IJS16_S1K_EEENS5_IJS1K_SB_EEEEEEENS4_39AutoVectorizingCopyWithAssumedAlignmentILi128EEENS4_14SM90_TMA_STOREES22_S24_S24_EEEvvEEEEvNT_6ParamsE,@"STO_CUDA_ENTRY STV_DEFAULT"
_ZN7cutlass13device_kernelINS_4gemm6kernel13GemmUniversalIN4cute5tupleIJiiiiEEENS1_10collective13CollectiveMmaINS1_35MainloopSm100TmaUmmaWarpSpecializedILi2ELi2ELi4ENS5_IJNS4_1CILi1EEENSA_ILi4EEESB_EEEEENS5_IJNSA_ILi128EEESF_NSA_ILi64EEEEEENS_6half_tENS5_IJSB_llEEESI_SJ_NS4_8TiledMMAINS4_8MMA_AtomIJNS4_20SM100_MMA_F16BF16_SSISI_SI_fLi128ELi128ELNS4_4UMMA5MajorE1ELSO_1ELNSN_7ScaleInE0ELSP_0EEEEEENS4_6LayoutINS5_IJSB_SB_SB_EEENS5_IJNSA_ILi0EEESU_SU_EEEEENS5_IJNS4_10UnderscoreESX_SX_EEEEENS4_23SM90_TMA_LOAD_MULTICASTENS4_14ComposedLayoutINS4_7SwizzleILi3ELi4ELi3EEENS4_18smem_ptr_flag_bitsILi16EEENSS_INS5_IJSG_NSA_ILi8EEEEEENS5_IJSB_SG_EEEEEEEvNS4_8identityENS4_13SM90_TMA_LOADES1A_vS1B_EENS_8epilogue10collective18CollectiveEpilogueINS1E_23Sm100TmaWarpSpecializedILi4ELi2ELi32ELb1ELb0EEEJSH_NS5_IJNSS_ISF_SB_EENSS_INSA_ILi32EEESB_EEEEESI_NS5_IJlSB_lEEESI_S1N_NS1E_6fusion15FusionCallbacksIS1I_NS1O_17LinearCombinationISI_fSI_fLNS_15FloatRoundStyleE2EEESH_S1M_JEEENS4_5SM1004TMEM4LOAD26SM100_TMEM_LOAD_32dp32b32xES1C_NS11_INS12_ILi2ELi4ELi3EEES15_NSS_INS5_IJS16_S1K_EEENS5_IJS1K_SB_EEEEEEENS4_39AutoVectorizingCopyWithAssumedAlignmentILi128EEENS4_14SM90_TMA_STOREES22_S24_S24_EEEvvEEEEvNT_6ParamsE:
[----:B------:R-:W1:Y:S01]  /*0000*/  LDC R1, c[0x0][0x37c] ;  /* 0x0000df00ff017b82 */ /* 0x000e620000000800 */
[----:B------:R-:W2:Y:S01]  /*0010*/  S2R R101, SR_TID.X ;  /* 0x0000000000657919 */ /* 0x000ea20000002100 */
[----:B------:R-:W3:Y:S01]  /*0020*/  LDCU.64 UR6, c[0x0][0x890] ;  /* 0x00011200ff0677ac */ /* 0x000ee20008000a00 */
[----:B------:R-:W-:Y:S02]  /*0030*/  PRMT R88, RZ, 0x7610, R88 ;  /* 0x00007610ff587816 */ /* 0x000fe40000000058 */
[----:B------:R-:W-:Y:S01]  /*0040*/  ELECT P6, URZ, PT ;  /* 0x0000000000ff782f */ /* 0x000fe200038c0000 */
[----:B------:R-:W4:Y:S01]  /*0050*/  LDCU.64 UR46, c[0x0][0x358] ;  /* 0x00006b00ff2e77ac */ /* 0x000f220008000a00 */
[----:B---3--:R-:W-:-:S04]  /*0060*/  UISETP.NE.U32.AND UP0, UPT, UR6, URZ, UPT ;  /* 0x000000ff0600728c */ /* 0x008fc8000bf05070 */
[----:B------:R-:W-:Y:S01]  /*0070*/  UISETP.NE.AND.EX UP0, UPT, UR7, URZ, UPT, UP0 ;  /* 0x000000ff0700728c */ /* 0x000fe2000bf05300 */
[----:B--2---:R-:W-:-:S05]  /*0080*/  SHF.R.U32.HI R92, RZ, 0x5, R101 ;  /* 0x00000005ff5c7819 */ /* 0x004fca0000011665 */
[----:B------:R-:W2:Y:S02]  /*0090*/  SHFL.IDX PT, R0, R92, RZ, 0x1f ;  /* 0x00001fff5c007589 */ /* 0x000ea400000e0000 */
[----:B--2---:R-:W-:Y:S01]  /*00a0*/  R2UR UR5, R0 ;  /* 0x00000000000572ca */ /* 0x004fe200000e0000 */
[----:B-1--4-:R-:W-:-:S14]  /*00b0*/  BRA.U UP0, `(.L_x_0) ;  /* 0x00000001002c7547 */ /* 0x012fdc000b800000 */
[----:B------:R-:W1:Y:S02]  /*00c0*/  LDCU.64 UR8, c[0x0][0x888] ;  /* 0x00011100ff0877ac */ /* 0x000e640008000a00 */
[----:B-1----:R-:W-:-:S04]  /*00d0*/  UISETP.NE.U32.AND UP0, UPT, UR8, URZ, UPT ;  /* 0x000000ff0800728c */ /* 0x002fc8000bf05070 */
[----:B------:R-:W-:-:S09]  /*00e0*/  UISETP.NE.AND.EX UP0, UPT, UR9, URZ, UPT, UP0 ;  /* 0x000000ff0900728c */ /* 0x000fd2000bf05300 */
[----:B------:R-:W-:Y:S05]  /*00f0*/  BRA.U !UP0, `(.L_x_1) ;  /* 0x0000000108107547 */ /* 0x000fea000b800000 */
[----:B------:R-:W1:Y:S02]  /*0100*/  LDC.64 R2, c[0x0][0x888] ;  /* 0x00022200ff027b82 */ /* 0x000e640000000a00 */
[----:B-1----:R1:W5:Y:S01]  /*0110*/  LDG.E R49, desc[UR46][R2.64] ;  /* 0x0000002e02317981 */ /* 0x002362000c1e1900 */
[----:B------:R-:W-:Y:S01]  /*0120*/  HFMA2 R88, -RZ, RZ, 0, 5.9604644775390625e-08 ;  /* 0x00000001ff587431 */ /* 0x000fe200000001ff */
[----:B------:R-:W-:Y:S05]  /*0130*/  BRA `(.L_x_0) ;  /* 0x00000000000c7947 */ /* 0x000fea0003800000 */
.L_x_1:
[----:B------:R-:W1:Y:S01]  /*0140*/  LDCU UR4, c[0x0][0x880] ;  /* 0x00011000ff0477ac */ /* 0x000e620008000800 */
[----:B------:R-:W-:Y:S01]  /*0150*/  HFMA2 R88, -RZ, RZ, 0, 5.9604644775390625e-08 ;  /* 0x00000001ff587431 */ /* 0x000fe200000001ff */
[----:B-1----:R-:W-:Y:S02]  /*0160*/  MOV R49, UR4 ;  /* 0x0000000400317c02 */ /* 0x002fe40008000f00 */
.L_x_0:
[----:B------:R-:W2:Y:S02]  /*0170*/  LDCU.64 UR8, c[0x0][0x8b0] ;  /* 0x00011600ff0877ac */ /* 0x000ea40008000a00 */
[----:B--2---:R-:W-:-:S04]  /*0180*/  UISETP.NE.U32.AND UP0, UPT, UR8, URZ, UPT ;  /* 0x000000ff0800728c */ /* 0x004fc8000bf05070 */
[----:B------:R-:W-:-:S09]  /*0190*/  UISETP.NE.AND.EX UP0, UPT, UR9, URZ, UPT, UP0 ;  /* 0x000000ff0900728c */ /* 0x000fd2000bf05300 */
[----:B------:R-:W-:Y:S05]  /*01a0*/  BRA.U UP0, `(.L_x_2) ;  /* 0x0000000100247547 */ /* 0x000fea000b800000 */
[----:B------:R-:W2:Y:S02]  /*01b0*/  LDCU.64 UR8, c[0x0][0x8a8] ;  /* 0x00011500ff0877ac */ /* 0x000ea40008000a00 */
[----:B--2---:R-:W-:-:S04]  /*01c0*/  UISETP.NE.U32.AND UP0, UPT, UR8, URZ, UPT ;  /* 0x000000ff0800728c */ /* 0x004fc8000bf05070 */
[----:B------:R-:W-:-:S09]  /*01d0*/  UISETP.NE.AND.EX UP0, UPT, UR9, URZ, UPT, UP0 ;  /* 0x000000ff0900728c */ /* 0x000fd2000bf05300 */
[----:B------:R-:W-:Y:S05]  /*01e0*/  BRA.U !UP0, `(.L_x_3) ;  /* 0x00000001080c7547 */ /* 0x000fea000b800000 */
[----:B-1----:R-:W1:Y:S02]  /*01f0*/  LDC.64 R2, c[0x0][0x8a8] ;  /* 0x00022a00ff027b82 */ /* 0x002e640000000a00 */
[----:B-1----:R2:W5:Y:S01]  /*0200*/  LDG.E R47, desc[UR46][R2.64] ;  /* 0x0000002e022f7981 */ /* 0x002562000c1e1900 */
[----:B------:R-:W-:Y:S05]  /*0210*/  BRA `(.L_x_2) ;  /* 0x0000000000087947 */ /* 0x000fea0003800000 */
.L_x_3:
[----:B------:R-:W2:Y:S02]  /*0220*/  LDCU UR4, c[0x0][0x8a0] ;  /* 0x00011400ff0477ac */ /* 0x000ea40008000800 */
[----:B--2---:R-:W-:Y:S02]  /*0230*/  MOV R47, UR4 ;  /* 0x00000004002f7c02 */ /* 0x004fe40008000f00 */
.L_x_2:
[----:B------:R-:W-:Y:S01]  /*0240*/  IMAD.U32 R0, RZ, RZ, UR5 ;  /* 0x00000005ff007e24 */ /* 0x000fe2000f8e00ff */
[----:B------:R-:W-:Y:S04]  /*0250*/  BSSY.RECONVERGENT B0, `(.L_x_4) ;  /* 0x000000c000007945 */ /* 0x000fe80003800200 */
[C---:B------:R-:W-:Y:S02]  /*0260*/  ISETP.NE.OR P1, PT, R0.reuse, 0x1, !P6 ;  /* 0x000000010000780c */ /* 0x040fe40007725670 */
[----:B------:R-:W-:-:S11]  /*0270*/  ISETP.NE.OR P0, PT, R0, 0x3, !P6 ;  /* 0x000000030000780c */ /* 0x000fd60007705670 */
[----:B------:R-:W-:Y:S05]  /*0280*/  @P1 BRA `(.L_x_5) ;  /* 0x0000000000201947 */ /* 0x000fea0003800000 */
[----:B------:R-:W3:Y:S02]  /*0290*/  LDCU.64 UR8, c[0x0][0x348] ;  /* 0x00006900ff0877ac */ /* 0x000ee40008000a00 */
[----:B---3--:R-:W-:Y:S02]  /*02a0*/  UIADD3 UR10, UP1, UPT, UR8, 0x80, URZ ;  /* 0x00000080080a7890 */ /* 0x008fe4000ff3e0ff */
[----:B------:R-:W-:Y:S02]  /*02b0*/  UIADD3 UR8, UP0, UPT, UR8, 0x180, URZ ;  /* 0x0000018008087890 */ /* 0x000fe4000ff1e0ff */
[----:B------:R-:W-:Y:S02]  /*02c0*/  UIADD3.X UR11, UPT, UPT, URZ, UR9, URZ, UP1, !UPT ;  /* 0x00000009ff0b7290 */ /* 0x000fe40008ffe4ff */
[----:B------:R-:W-:-:S07]  /*02d0*/  UIADD3.X UR9, UPT, UPT, URZ, UR9, URZ, UP0, !UPT ;  /* 0x00000009ff097290 */ /* 0x000fce00087fe4ff */
[----:B------:R3:W-:Y:S02]  /*02e0*/  UTMACCTL.PF [UR10] ;  /* 0x000000000a0079b9 */ /* 0x0007e40008040000 */
[----:B------:R3:W-:Y:S02]  /*02f0*/  UTMACCTL.PF [UR8] ;  /* 0x00000000080079b9 */ /* 0x0007e40008040000 */
[----:B---3--:R-:W-:Y:S01]  /*0300*/  NOP ;  /* 0x0000000000007918 */ /* 0x008fe20000000000 */
.L_x_5:
[----:B------:R-:W-:Y:S05]  /*0310*/  BSYNC.RECONVERGENT B0 ;  /* 0x0000000000007941 */ /* 0x000fea0003800200 */
.L_x_4:
[----:B------:R-:W-:Y:S04]  /*0320*/  BSSY.RECONVERGENT B0, `(.L_x_6) ;  /* 0x000000a000007945 */ /* 0x000fe80003800200 */
        /* <DEDUP_REMOVED lines=9> */
.L_x_7:
[----:B------:R-:W-:Y:S05]  /*03c0*/  BSYNC.RECONVERGENT B0 ;  /* 0x0000000000007941 */ /* 0x000fea0003800200 */
.L_x_6:
[----:B------:R-:W3:Y:S01]  /*03d0*/  LDCU.64 UR8, c[0x0][0x888] ;  /* 0x00011100ff0877ac */ /* 0x000ee20008000a00 */
[----:B------:R-:W-:Y:S02]  /*03e0*/  UISETP.EQ.U32.AND UP1, UPT, UR6, URZ, UPT ;  /* 0x000000ff0600728c */ /* 0x000fe4000bf22070 */
[----:B------:R-:W-:Y:S02]  /*03f0*/  UPLOP3.LUT UP4, UPT, UPT, UPT, UPT, 0x80, 0x8 ;  /* 0x000000000008789c */ /* 0x000fe40003f8f070 */
[----:B---3--:R-:W-:-:S04]  /*0400*/  UISETP.NE.U32.AND UP0, UPT, UR8, URZ, UPT ;  /* 0x000000ff0800728c */ /* 0x008fc8000bf05070 */
[----:B------:R-:W-:-:S04]  /*0410*/  UISETP.NE.AND.EX UP0, UPT, UR9, URZ, UPT, UP0 ;  /* 0x000000ff0900728c */ /* 0x000fc8000bf05300 */
[----:B------:R-:W-:-:S04]  /*0420*/  UISETP.EQ.OR.EX UP2, UPT, UR7, URZ, !UP0, UP1 ;  /* 0x000000ff0700728c */ /* 0x000fc8000c742710 */
[----:B------:R-:W-:-:S05]  /*0430*/  UP2UR UR50, UPR, URZ, 0x4 ;  /* 0x00000004ff327883 */ /* 0x000fca0008000000 */
[----:B------:R-:W-:Y:S07]  /*0440*/  BRA.U !UP2, `(.L_x_8) ;  /* 0x000000010a207547 */ /* 0x000fee000b800000 */
[----:B------:R-:W-:Y:S01]  /*0450*/  UISETP.NE.U32.AND UP1, UPT, UR6, URZ, UPT ;  /* 0x000000ff0600728c */ /* 0x000fe2000bf25070 */
[----:B-----5:R-:W-:Y:S01]  /*0460*/  FSETP.NEU.AND P0, PT, R49, RZ, PT ;  /* 0x000000ff3100720b */ /* 0x020fe20003f0d000 */
[----:B------:R-:W-:Y:S02]  /*0470*/  USEL UR4, URZ, 0xffffffff, UP0 ;  /* 0xffffffffff047887 */ /* 0x000fe40008000000 */
[----:B------:R-:W-:-:S10]  /*0480*/  UISETP.NE.AND.EX UP1, UPT, UR7, URZ, UPT, UP1 ;  /* 0x000000ff0700728c */ /* 0x000fd4000bf25310 */
[----:B------:R-:W-:Y:S01]  /*0490*/  VOTEU.ANY UP0, P0 ;  /* 0x0000000000ff7886 */ /* 0x000fe20000000100 */
[----:B------:R-:W-:-:S04]  /*04a0*/  @!UP1 USEL UR4, URZ, 0xffffffff, UP0 ;  /* 0xffffffffff049887 */ /* 0x000fc80008000000 */
[----:B------:R-:W-:-:S04]  /*04b0*/  ULOP3.LUT UR4, UR4, 0x1, URZ, 0xc0, !UPT ;  /* 0x0000000104047892 */ /* 0x000fc8000f8ec0ff */
[----:B------:R-:W-:-:S11]  /*04c0*/  UISETP.NE.U32.AND UP4, UPT, UR4, 0x1, UPT ;  /* 0x000000010400788c */ /* 0x000fd6000bf85070 */
.L_x_8:
[----:B-12---:R-:W1:Y:S01]  /*04d0*/  SHFL.IDX PT, R2, R92, RZ, 0x1f ;  /* 0x00001fff5c027589 */ /* 0x006e6200000e0000 */
[----:B------:R-:W-:-:S04]  /*04e0*/  UISETP.NE.AND UP0, UPT, UR5, 0x2, UPT ;  /* 0x000000020500788c */ /* 0x000fc8000bf05270 */
[----:B------:R-:W-:Y:S01]  /*04f0*/  USEL UR7, URZ, 0x1, UP0 ;  /* 0x00000001ff077887 */ /* 0x000fe20008000000 */
[----:B-1----:R-:W-:-:S13]  /*0500*/  ISETP.NE.AND P0, PT, R2, RZ, PT ;  /* 0x000000ff0200720c */ /* 0x002fda0003f05270 */
[----:B------:R-:W-:Y:S05]  /*0510*/  @P0 BRA `(.L_x_9) ;  /* 0x0000000000480947 */ /* 0x000fea0003800000 */
[----:B------:R-:W1:Y:S01]  /*0520*/  S2UR UR8, SR_CgaCtaId ;  /* 0x00000000000879c3 */ /* 0x000e620000008800 */
[----:B------:R-:W-:Y:S01]  /*0530*/  UMOV UR9, 0x400 ;  /* 0x0000040000097882 */ /* 0x000fe20000000000 */
[----:B------:R-:W-:Y:S01]  /*0540*/  UMOV UR6, 0x1 ;  /* 0x0000000100067882 */ /* 0x000fe20000000000 */
[----:B------:R-:W-:Y:S01]  /*0550*/  UMOV UR4, 0x4 ;  /* 0x0000000400047882 */ /* 0x000fe20000000000 */
[----:B------:R-:W-:-:S04]  /*0560*/  UIADD3 UR10, UPT, UPT, -UR6, 0x100000, URZ ;  /* 0x00100000060a7890 */ /* 0x000fc8000fffe1ff */
[----:B------:R-:W-:Y:S02]  /*0570*/  USHF.L.U32 UR11, UR10, 0xb, URZ ;  /* 0x0000000b0a0b7899 */ /* 0x000fe400080006ff */
[----:B------:R-:W-:Y:S02]  /*0580*/  USHF.L.U32 UR10, UR10, 0x1, URZ ;  /* 0x000000010a0a7899 */ /* 0x000fe400080006ff */
[----:B------:R-:W-:-:S04]  /*0590*/  UIADD3 UR12, UPT, UPT, -UR4, 0x100000, URZ ;  /* 0x00100000040c7890 */ /* 0x000fc8000fffe1ff */
[----:B------:R-:W-:Y:S02]  /*05a0*/  USHF.L.U32 UR13, UR12, 0xb, URZ ;  /* 0x0000000b0c0d7899 */ /* 0x000fe400080006ff */
[----:B------:R-:W-:Y:S01]  /*05b0*/  USHF.L.U32 UR12, UR12, 0x1, URZ ;  /* 0x000000010c0c7899 */ /* 0x000fe200080006ff */
[----:B------:R-:W-:Y:S01]  /*05c0*/  ELECT P0, URZ, PT ;  /* 0x0000000000ff782f */ /* 0x000fe20003800000 */
[----:B-1----:R-:W-:Y:S01]  /*05d0*/  ULEA UR8, UR8, UR9, 0x18 ;  /* 0x0000000908087291 */ /* 0x002fe2000f8ec0ff */
[----:B------:R-:W1:Y:S11]  /*05e0*/  FENCE.VIEW.ASYNC.S ;  /* 0x00000000000073c6 */ /* 0x000e760000000000 */
[----:B-1----:R1:W2:Y:S01]  /*05f0*/  SYNCS.EXCH.64 URZ, [UR8], UR10 ;  /* 0x0000000a08ff75b2 */ /* 0x0022a20008000100 */
[----:B------:R1:W3:Y:S01]  /*0600*/  SYNCS.EXCH.64 URZ, [UR8+0x10], UR12 ;  /* 0x0000100c08ff75b2 */ /* 0x0002e20008000100 */
[----:B------:R1:W4:Y:S01]  /*0610*/  SYNCS.EXCH.64 URZ, [UR8+0x8], UR10 ;  /* 0x0000080a08ff75b2 */ /* 0x0003220008000100 */
[----:B------:R1:W1:Y:S01]  /*0620*/  SYNCS.EXCH.64 URZ, [UR8+0x18], UR12 ;  /* 0x0000180c08ff75b2 */ /* 0x0002620008000100 */
[----:B------:R-:W-:Y:S01]  /*0630*/  NOP ;  /* 0x0000000000007918 */ /* 0x000fe20000000000 */
.L_x_9:
[----:B------:R-:W2:Y:S01]  /*0640*/  SHFL.IDX PT, R2, R92, RZ, 0x1f ;  /* 0x00001fff5c027589 */ /* 0x000ea200000e0000 */
[----:B------:R-:W-:Y:S01]  /*0650*/  NOP ;  /* 0x0000000000007918 */ /* 0x000fe20000000000 */
[----:B--2---:R-:W-:-:S13]  /*0660*/  ISETP.NE.AND P0, PT, R2, 0x1, PT ;  /* 0x000000010200780c */ /* 0x004fda0003f05270 */
[----:B------:R-:W-:Y:S05]  /*0670*/  @P0 BRA `(.L_x_10) ;  /* 0x0000000000580947 */ /* 0x000fea0003800000 */
[----:B-1----:R-:W1:Y:S01]  /*0680*/  S2UR UR8, SR_CgaCtaId ;  /* 0x00000000000879c3 */ /* 0x002e620000008800 */
        /* <DEDUP_REMOVED lines=12> */
[----:B-1----:R2:W1:Y:S01]  /*0750*/  SYNCS.EXCH.64 URZ, [UR8+0x20], UR10 ;  /* 0x0000200a08ff75b2 */ /* 0x0024620008000100 */
[----:B------:R2:W1:Y:S01]  /*0760*/  SYNCS.EXCH.64 URZ, [UR8+0x40], UR12 ;  /* 0x0000400c08ff75b2 */ /* 0x0004620008000100 */
[----:B------:R2:W1:Y:S01]  /*0770*/  SYNCS.EXCH.64 URZ, [UR8+0x28], UR10 ;  /* 0x0000280a08ff75b2 */ /* 0x0004620008000100 */
[----:B------:R2:W1:Y:S01]  /*0780*/  SYNCS.EXCH.64 URZ, [UR8+0x48], UR12 ;  /* 0x0000480c08ff75b2 */ /* 0x0004620008000100 */
[----:B------:R2:W1:Y:S01]  /*0790*/  SYNCS.EXCH.64 URZ, [UR8+0x30], UR10 ;  /* 0x0000300a08ff75b2 */ /* 0x0004620008000100 */
[----:B------:R2:W1:Y:S01]  /*07a0*/  SYNCS.EXCH.64 URZ, [UR8+0x50], UR12 ;  /* 0x0000500c08ff75b2 */ /* 0x0004620008000100 */
[----:B------:R2:W1:Y:S01]  /*07b0*/  SYNCS.EXCH.64 URZ, [UR8+0x38], UR10 ;  /* 0x0000380a08ff75b2 */ /* 0x0004620008000100 */
[----:B------:R2:W1:Y:S02]  /*07c0*/  SYNCS.EXCH.64 URZ, [UR8+0x58], UR12 ;  /* 0x0000580c08ff75b2 */ /* 0x0004640008000100 */
[----:B--2---:R-:W-:Y:S01]  /*07d0*/  NOP ;  /* 0x0000000000007918 */ /* 0x004fe20000000000 */
.L_x_10:
[----:B------:R-:W2:Y:S01]  /*07e0*/  SHFL.IDX PT, R2, R92, RZ, 0x1f ;  /* 0x00001fff5c027589 */ /* 0x000ea200000e0000 */
[----:B------:R-:W-:Y:S01]  /*07f0*/  NOP ;  /* 0x0000000000007918 */ /* 0x000fe20000000000 */
[----:B--2---:R-:W-:-:S13]  /*0800*/  ISETP.NE.AND P0, PT, R2, 0x3, PT ;  /* 0x000000030200780c */ /* 0x004fda0003f05270 */
[----:B------:R-:W-:Y:S05]  /*0810*/  @P0 BRA `(.L_x_11) ;  /* 0x0000000000300947 */ /* 0x000fea0003800000 */
[----:B------:R-:W2:Y:S01]  /*0820*/  S2UR UR6, SR_CgaCtaId ;  /* 0x00000000000679c3 */ /* 0x000ea20000008800 */
[----:B-1----:R-:W-:Y:S01]  /*0830*/  UMOV UR8, 0x400 ;  /* 0x0000040000087882 */ /* 0x002fe20000000000 */
[----:B------:R-:W-:Y:S01]  /*0840*/  UMOV UR4, 0x20 ;  /* 0x0000002000047882 */ /* 0x000fe20000000000 */
[----:B------:R-:W-:Y:S01]  /*0850*/  ELECT P0, URZ, PT ;  /* 0x0000000000ff782f */ /* 0x000fe20003800000 */
[----:B--2---:R-:W-:Y:S02]  /*0860*/  ULEA UR6, UR6, UR8, 0x18 ;  /* 0x0000000806067291 */ /* 0x004fe4000f8ec0ff */
[----:B------:R-:W-:-:S04]  /*0870*/  UIADD3 UR8, UPT, UPT, -UR4, 0x100000, URZ ;  /* 0x0010000004087890 */ /* 0x000fc8000fffe1ff */
[----:B------:R-:W-:Y:S02]  /*0880*/  USHF.L.U32 UR9, UR8, 0xb, URZ ;  /* 0x0000000b08097899 */ /* 0x000fe400080006ff */
[----:B------:R-:W-:Y:S01]  /*0890*/  USHF.L.U32 UR8, UR8, 0x1, URZ ;  /* 0x0000000108087899 */ /* 0x000fe200080006ff */
[----:B------:R-:W1:Y:S11]  /*08a0*/  FENCE.VIEW.ASYNC.S ;  /* 0x00000000000073c6 */ /* 0x000e760000000000 */
[----:B-1----:R2:W1:Y:S01]  /*08b0*/  SYNCS.EXCH.64 URZ, [UR6+0x60], UR8 ;  /* 0x0000600806ff75b2 */ /* 0x0024620008000100 */
[----:B------:R2:W1:Y:S02]  /*08c0*/  SYNCS.EXCH.64 URZ, [UR6+0x68], UR8 ;  /* 0x0000680806ff75b2 */ /* 0x0004640008000100 */
[----:B--2---:R-:W-:Y:S01]  /*08d0*/  NOP ;  /* 0x0000000000007918 */ /* 0x004fe20000000000 */
.L_x_11:
[----:B------:R-:W2:Y:S01]  /*08e0*/  SHFL.IDX PT, R2, R92, RZ, 0x1f ;  /* 0x00001fff5c027589 */ /* 0x000ea200000e0000 */
[----:B------:R-:W-:Y:S01]  /*08f0*/  NOP ;  /* 0x0000000000007918 */ /* 0x000fe20000000000 */
[----:B--2---:R-:W-:-:S13]  /*0900*/  ISETP.NE.AND P0, PT, R2, 0x4, PT ;  /* 0x000000040200780c */ /* 0x004fda0003f05270 */
[----:B------:R-:W-:Y:S05]  /*0910*/  @P0 BRA `(.L_x_12) ;  /* 0x00000000004c0947 */ /* 0x000fea0003800000 */
[----:B------:R-:W2:Y:S01]  /*0920*/  S2UR UR6, SR_CgaCtaId ;  /* 0x00000000000679c3 */ /* 0x000ea20000008800 */
[----:B------:R-:W-:Y:S01]  /*0930*/  UMOV UR9, 0x3a0 ;  /* 0x000003a000097882 */ /* 0x000fe20000000000 */
[----:B-1----:R-:W-:Y:S01]  /*0940*/  UMOV UR8, 0x400 ;  /* 0x0000040000087882 */ /* 0x002fe20000000000 */
[----:B------:R-:W-:Y:S01]  /*0950*/  USEL UR9, UR9, 0x320, UP4 ;  /* 0x0000032009097887 */ /* 0x000fe2000a000000 */
[----:B------:R-:W-:Y:S01]  /*0960*/  UMOV UR4, 0x1 ;  /* 0x0000000100047882 */ /* 0x000fe20000000000 */
[----:B------:R-:W-:Y:S01]  /*0970*/  ELECT P0, URZ, PT ;  /* 0x0000000000ff782f */ /* 0x000fe20003800000 */
[----:B------:R-:W-:-:S04]  /*0980*/  UIADD3 UR10, UPT, UPT, -UR4, 0x100000, URZ ;  /* 0x00100000040a7890 */ /* 0x000fc8000fffe1ff */
[----:B------:R-:W-:Y:S02]  /*0990*/  USHF.L.U32 UR11, UR10, 0xb, URZ ;  /* 0x0000000b0a0b7899 */ /* 0x000fe400080006ff */
[----:B------:R-:W-:Y:S02]  /*09a0*/  USHF.L.U32 UR10, UR10, 0x1, URZ ;  /* 0x000000010a0a7899 */ /* 0x000fe400080006ff */
[----:B--2---:R-:W-:Y:S02]  /*09b0*/  ULEA UR6, UR6, UR8, 0x18 ;  /* 0x0000000806067291 */ /* 0x004fe4000f8ec0ff */
[----:B------:R-:W-:-:S04]  /*09c0*/  UIADD3 UR8, UPT, UPT, -UR9, 0x100000, URZ ;  /* 0x0010000009087890 */ /* 0x000fc8000fffe1ff */
[----:B------:R-:W-:Y:S02]  /*09d0*/  USHF.L.U32 UR9, UR8, 0xb, URZ ;  /* 0x0000000b08097899 */ /* 0x000fe400080006ff */
[----:B------:R-:W-:Y:S01]  /*09e0*/  USHF.L.U32 UR8, UR8, 0x1, URZ ;  /* 0x0000000108087899 */ /* 0x000fe200080006ff */
[----:B------:R-:W1:Y:S03]  /*09f0*/  FENCE.VIEW.ASYNC.S ;  /* 0x00000000000073c6 */ /* 0x000e660000000000 */
[----:B-1----:R2:W1:Y:S08]  /*0a00*/  SYNCS.EXCH.64 URZ, [UR6+0x70], UR10 ;  /* 0x0000700a06ff75b2 */ /* 0x0024700008000100 */
[----:B------:R2:W1:Y:S01]  /*0a10*/  SYNCS.EXCH.64 URZ, [UR6+0x80], UR8 ;  /* 0x0000800806ff75b2 */ /* 0x0004620008000100 */
[----:B------:R2:W1:Y:S01]  /*0a20*/  SYNCS.EXCH.64 URZ, [UR6+0x78], UR10 ;  /* 0x0000780a06ff75b2 */ /* 0x0004620008000100 */
[----:B------:R2:W1:Y:S02]  /*0a30*/  SYNCS.EXCH.64 URZ, [UR6+0x88], UR8 ;  /* 0x0000880806ff75b2 */ /* 0x0004640008000100 */
[----:B--2---:R-:W-:Y:S01]  /*0a40*/  NOP ;  /* 0x0000000000007918 */ /* 0x004fe20000000000 */
.L_x_12:
        /* <DEDUP_REMOVED lines=26> */
.L_x_13:
[----:B------:R-:W2:Y:S01]  /*0bf0*/  SHFL.IDX PT, R2, R92, RZ, 0x1f ;  /* 0x00001fff5c027589 */ /* 0x000ea200000e0000 */
[----:B------:R-:W1:Y:S01]  /*0c00*/  S2UR UR37, SR_CgaCtaId ;  /* 0x00000000002579c3 */ /* 0x000e620000008800 */
[----:B------:R-:W-:Y:S01]  /*0c10*/  NOP ;  /* 0x0000000000007918 */ /* 0x000fe20000000000 */
[----:B--2---:R-:W-:-:S13]  /*0c20*/  ISETP.NE.AND P0, PT, R2, 0x3, PT ;  /* 0x000000030200780c */ /* 0x004fda0003f05270 */
[----:B-1----:R-:W-:Y:S05]  /*0c30*/  @P0 BRA `(.L_x_14) ;  /* 0x0000000000340947 */ /* 0x002fea0003800000 */
[----:B------:R-:W-:Y:S01]  /*0c40*/  UMOV UR6, 0x400 ;  /* 0x0000040000067882 */ /* 0x000fe20000000000 */
[----:B------:R-:W-:Y:S01]  /*0c50*/  UMOV UR4, 0x20 ;  /* 0x0000002000047882 */ /* 0x000fe20000000000 */
[----:B------:R-:W-:Y:S02]  /*0c60*/  ULEA UR6, UR37, UR6, 0x18 ;  /* 0x0000000625067291 */ /* 0x000fe4000f8ec0ff */
[----:B------:R-:W-:-:S04]  /*0c70*/  UIADD3 UR8, UPT, UPT, -UR4, 0x100000, URZ ;  /* 0x0010000004087890 */ /* 0x000fc8000fffe1ff */
[----:B------:R-:W-:Y:S02]  /*0c80*/  USHF.L.U32 UR9, UR8, 0xb, URZ ;  /* 0x0000000b08097899 */ /* 0x000fe400080006ff */
[----:B------:R-:W-:Y:S01]  /*0c90*/  USHF.L.U32 UR8, UR8, 0x1, URZ ;  /* 0x0000000108087899 */ /* 0x000fe200080006ff */
[----:B------:R-:W-:Y:S01]  /*0ca0*/  ELECT P0, URZ, PT ;  /* 0x0000000000ff782f */ /* 0x000fe20003800000 */
[----:B------:R-:W1:Y:S10]  /*0cb0*/  FENCE.VIEW.ASYNC.S ;  /* 0x00000000000073c6 */ /* 0x000e740000000000 */
[----:B-1----:R1:W2:Y:S01]  /*0cc0*/  SYNCS.EXCH.64 URZ, [UR6+0xd0], UR8 ;  /* 0x0000d00806ff75b2 */ /* 0x0022a20008000100 */
[----:B------:R1:W1:Y:S01]  /*0cd0*/  SYNCS.EXCH.64 URZ, [UR6+0xe0], UR8 ;  /* 0x0000e00806ff75b2 */ /* 0x0002620008000100 */
[----:B------:R1:W1:Y:S01]  /*0ce0*/  SYNCS.EXCH.64 URZ, [UR6+0xd8], UR8 ;  /* 0x0000d80806ff75b2 */ /* 0x0002620008000100 */
[----:B------:R1:W1:Y:S01]  /*0cf0*/  SYNCS.EXCH.64 URZ, [UR6+0xe8], UR8 ;  /* 0x0000e80806ff75b2 */ /* 0x0002620008000100 */
[----:B------:R-:W-:Y:S01]  /*0d00*/  NOP ;  /* 0x0000000000007918 */ /* 0x000fe20000000000 */
.L_x_14:
[----:B------:R-:W3:Y:S01]  /*0d10*/  LDCU UR4, c[0x0][0x36c] ;  /* 0x00006d80ff0477ac */ /* 0x000ee20008000800 */
[----:B------:R-:W-:Y:S01]  /*0d20*/  ISETP.NE.OR P6, PT, R0, 0x2, !P6 ;  /* 0x000000020000780c */ /* 0x000fe200077c5670 */
[----:B------:R-:W-:Y:S01]  /*0d30*/  NOP ;  /* 0x0000000000007918 */ /* 0x000fe20000000000 */
[----:B------:R-:W-:Y:S01]  /*0d40*/  LOP3.LUT R9, R101, 0x1f, RZ, 0xc0, !PT ;  /* 0x0000001f65097812 */ /* 0x000fe200078ec0ff */
[----:B------:R-:W-:Y:S02]  /*0d50*/  UISETP.NE.AND UP3, UPT, UR5, URZ, UPT ;  /* 0x000000ff0500728c */ /* 0x000fe4000bf65270 */
[----:B---3--:R-:W-:-:S09]  /*0d60*/  UISETP.EQ.U32.AND UP0, UPT, UR4, 0x1, UPT ;  /* 0x000000010400788c */ /* 0x008fd2000bf02070 */
[----:B------:R-:W-:Y:S05]  /*0d70*/  BRA.U !UP0, `(.L_x_15) ;  /* 0x0000000108087547 */ /* 0x000fea000b800000 */
[----:B-12-4-:R-:W-:Y:S01]  /*0d80*/  UCGABAR_ARV ;  /* 0x00000000000079c7 */ /* 0x016fe20008000000 */
[----:B------:R-:W-:Y:S05]  /*0d90*/  BRA `(.L_x_16) ;  /* 0x0000000000047947 */ /* 0x000fea0003800000 */
.L_x_15:
[----:B-12-4-:R-:W-:Y:S01]  /*0da0*/  NOP ;  /* 0x0000000000007918 */ /* 0x016fe20000000000 */
.L_x_16:
[----:B------:R-:W1:Y:S01]  /*0db0*/  S2UR UR8, SR_CTAID.Y ;  /* 0x00000000000879c3 */ /* 0x000e620000002600 */
[----:B------:R-:W-:-:S05]  /*0dc0*/  CS2R.32 R87, SR_CgaSize ;  /* 0x0000000000577805 */ /* 0x000fca0000008a00 */
[----:B------:R-:W-:-:S05]  /*0dd0*/  IMAD R87, R87, -0xa0, RZ ;  /* 0xffffff6057577824 */ /* 0x000fca00078e02ff */
[----:B------:R-:W-:-:S14]  /*0de0*/  R2UR UR4, R87 ;  /* 0x00000000570472ca */ /* 0x000fdc00000e0000 */
[----:B------:R-:W2:Y:S01]  /*0df0*/  LDCU UR4, c[0x0][UR4+0x2b4] ;  /* 0x00005680040477ac */ /* 0x000ea20008000800 */
[----:B------:R-:W-:-:S05]  /*0e00*/  CS2R.32 R87, SR_CgaSize ;  /* 0x0000000000577805 */ /* 0x000fca0000008a00 */
[----:B------:R-:W-:-:S05]  /*0e10*/  IMAD R87, R87, -0xa0, RZ ;  /* 0xffffff6057577824 */ /* 0x000fca00078e02ff */
[----:B------:R-:W-:-:S14]  /*0e20*/  R2UR UR6, R87 ;  /* 0x00000000570672ca */ /* 0x000fdc00000e0000 */
[----:B------:R-:W3:Y:S01]  /*0e30*/  LDCU UR6, c[0x0][UR6+0x2b0] ;  /* 0x00005600060677ac */ /* 0x000ee20008000800 */
[----:B------:R-:W4:Y:S01]  /*0e40*/  S2UR UR9, SR_CTAID.X ;  /* 0x00000000000979c3 */ /* 0x000f220000002500 */
[----:B------:R-:W-:Y:S01]  /*0e50*/  UISETP.NE.AND UP1, UPT, UR5, 0x2, UPT ;  /* 0x000000020500788c */ /* 0x000fe2000bf25270 */
[----:B------:R-:W-:-:S05]  /*0e60*/  CS2R.32 R0, SR_CgaSize ;  /* 0x0000000000007805 */ /* 0x000fca0000008a00 */
[----:B------:R-:W-:-:S06]  /*0e70*/  IMAD R0, R0, -0xa0, RZ ;  /* 0xffffff6000007824 */ /* 0x000fcc00078e02ff */
[----:B------:R-:W3:Y:S01]  /*0e80*/  LDC R0, c[0x0][R0+0x2a4] ;  /* 0x0000a90000007b82 */ /* 0x000ee20000000800 */
[----:B-1----:R-:W-:-:S07]  /*0e90*/  I2FP.F32.U32 R86, UR8 ;  /* 0x0000000800567c45 */ /* 0x002fce0008201000 */
[----:B------:R-:W1:Y:S01]  /*0ea0*/  LDC R11, c[0x0][0xb24] ;  /* 0x0002c900ff0b7b82 */ /* 0x000e620000000800 */
[----:B------:R-:W-:Y:S01]  /*0eb0*/  MOV R20, UR8 ;  /* 0x0000000800147c02 */ /* 0x000fe20008000f00 */
[----:B--2---:R-:W-:Y:S01]  /*0ec0*/  FMUL R86, R86, UR4 ;  /* 0x0000000456567c20 */ /* 0x004fe20008400000 */
[----:B------:R-:W-:Y:S01]  /*0ed0*/  USHF.L.U32 UR4, UR37, 0xa, URZ ;  /* 0x0000000a25047899 */ /* 0x000fe200080006ff */
[----:B----4-:R-:W-:Y:S02]  /*0ee0*/  I2FP.F32.U32 R87, UR9 ;  /* 0x0000000900577c45 */ /* 0x010fe40008201000 */
[----:B------:R-:W-:-:S05]  /*0ef0*/  CS2R.32 R2, SR_CgaSize ;  /* 0x0000000000027805 */ /* 0x000fca0000008a00 */
[----:B------:R-:W-:-:S06]  /*0f00*/  IMAD R2, R2, -0xa0, RZ ;  /* 0xffffff6002027824 */ /* 0x000fcc00078e02ff */
[----:B------:R-:W2:Y:S01]  /*0f10*/  LDC R2, c[0x0][R2+0x2a0] ;  /* 0x0000a80002027b82 */ /* 0x000ea20000000800 */
[----:B------:R-:W-:Y:S01]  /*0f20*/  MOV R21, UR9 ;  /* 0x0000000900157c02 */ /* 0x000fe20008000f00 */
[----:B------:R-:W4:Y:S01]  /*0f30*/  F2I.U32.TRUNC.NTZ R86, R86 ;  /* 0x0000005600567305 */ /* 0x000f22000020f000 */
[----:B------:R-:W-:Y:S01]  /*0f40*/  ULOP3.LUT UR4, UR4, 0xc00, URZ, 0xc0, !UPT ;  /* 0x00000c0004047892 */ /* 0x000fe2000f8ec0ff */
[----:B---3--:R-:W-:Y:S01]  /*0f50*/  FMUL R87, R87, UR6 ;  /* 0x0000000657577c20 */ /* 0x008fe20008400000 */
[----:B------:R-:W3:Y:S03]  /*0f60*/  LDCU UR6, c[0x0][0xb30] ;  /* 0x00016600ff0677ac */ /* 0x000ee60008000800 */
[----:B------:R-:W2:Y:S02]  /*0f70*/  LDC R40, c[0x0][0xb24] ;  /* 0x0002c900ff287b82 */ /* 0x000ea40000000800 */
[----:B------:R-:W3:Y:S06]  /*0f80*/  F2I.U32.TRUNC.NTZ R87, R87 ;  /* 0x0000005700577305 */ /* 0x000eec000020f000 */
[----:B------:R-:W2:Y:S01]  /*0f90*/  S2UR UR36, SR_CTAID.Z ;  /* 0x00000000002479c3 */ /* 0x000ea20000002700 */
[----:B----4-:R-:W-:Y:S01]  /*0fa0*/  IMAD.MOV R86, RZ, RZ, -R86 ;  /* 0x000000ffff567224 */ /* 0x010fe200078e0a56 */
[----:B-1----:R-:W-:-:S03]  /*0fb0*/  ISETP.GE.AND P0, PT, R11, 0x1, PT ;  /* 0x000000010b00780c */ /* 0x002fc60003f06270 */
[----:B------:R-:W-:Y:S01]  /*0fc0*/  IMAD R86, R0, R86, UR8 ;  /* 0x0000000800567e24 */ /* 0x000fe2000f8e0256 */
[----:B------:R-:W-:Y:S01]  /*0fd0*/  PRMT R0, RZ, 0x7610, R0 ;  /* 0x00007610ff007816 */ /* 0x000fe20000000000 */
[----:B---3--:R-:W-:Y:S01]  /*0fe0*/  UISETP.NE.AND UP2, UPT, UR6, 0x1, UPT ;  /* 0x000000010600788c */ /* 0x008fe2000bf45270 */
[----:B------:R-:W-:-:S04]  /*0ff0*/  IMAD.MOV R87, RZ, RZ, -R87 ;  /* 0x000000ffff577224 */ /* 0x000fc800078e0a57 */
[----:B--2---:R-:W-:Y:S01]  /*1000*/  IMAD R87, R2, R87, UR9 ;  /* 0x0000000902577e24 */ /* 0x004fe2000f8e0257 */
[----:B------:R-:W-:Y:S06]  /*1010*/  BRA.U UP3, `(.L_x_17) ;  /* 0x00000001033c7547 */ /* 0x000fec000b800000 */
[C---:B------:R-:W-:Y:S02]  /*1020*/  ISETP.NE.AND P4, PT, R86.reuse, 0x1, PT ;  /* 0x000000015600780c */ /* 0x040fe40003f85270 */
[C---:B------:R-:W-:Y:S02]  /*1030*/  ISETP.NE.AND P3, PT, R86.reuse, 0x2, PT ;  /* 0x000000025600780c */ /* 0x040fe40003f65270 */
[C---:B------:R-:W-:Y:S02]  /*1040*/  ISETP.NE.AND P1, PT, R86.reuse, RZ, PT ;  /* 0x000000ff5600720c */ /* 0x040fe40003f25270 */
[----:B------:R-:W-:Y:S02]  /*1050*/  ISETP.NE.AND P5, PT, R87, RZ, PT ;  /* 0x000000ff5700720c */ /* 0x000fe40003fa5270 */
[----:B------:R-:W-:Y:S02]  /*1060*/  ISETP.NE.AND P2, PT, R86, 0x3, PT ;  /* 0x000000035600780c */ /* 0x000fe40003f45270 */
[----:B------:R-:W-:-:S02]  /*1070*/  SEL R3, RZ, 0x2, P4 ;  /* 0x00000002ff037807 */ /* 0x000fc40002000000 */
[----:B------:R-:W-:Y:S02]  /*1080*/  SEL R2, RZ, 0x4, P3 ;  /* 0x00000004ff027807 */ /* 0x000fe40001800000 */
[----:B------:R-:W-:Y:S02]  /*1090*/  ISETP.EQ.OR P1, PT, R87, RZ, !P1 ;  /* 0x000000ff5700720c */ /* 0x000fe40004f22670 */
[----:B------:R-:W-:Y:S02]  /*10a0*/  SEL R0, RZ, 0x8, P2 ;  /* 0x00000008ff007807 */ /* 0x000fe40001000000 */
[----:B------:R-:W-:Y:S02]  /*10b0*/  SEL R3, R3, 0x2, P5 ;  /* 0x0000000203037807 */ /* 0x000fe40002800000 */
[----:B------:R-:W-:Y:S02]  /*10c0*/  SEL R2, R2, 0x4, P5 ;  /* 0x0000000402027807 */ /* 0x000fe40002800000 */
[----:B------:R-:W-:-:S02]  /*10d0*/  SEL R4, RZ, 0x1, !P1 ;  /* 0x00000001ff047807 */ /* 0x000fc40004800000 */
[----:B------:R-:W-:Y:S02]  /*10e0*/  SEL R0, R0, 0x8, P5 ;  /* 0x0000000800007807 */ /* 0x000fe40002800000 */
[----:B------:R-:W-:-:S05]  /*10f0*/  IADD3 R2, PT, PT, R2, R3, R4 ;  /* 0x0000000302027210 */ /* 0x000fca0007ffe004 */
[----:B------:R-:W-:Y:S02]  /*1100*/  IMAD.IADD R0, R2, 0x1, R0 ;  /* 0x0000000102007824 */ /* 0x000fe400078e0200 */
.L_x_17:
[----:B------:R-:W-:Y:S05]  /*1110*/  @!P0 BRA `(.L_x_18) ;  /* 0x0000000000b88947 */ /* 0x000fea0003800000 */
[----:B------:R-:W1:Y:S01]  /*1120*/  LDC.64 R4, c[0x0][0xb18] ;  /* 0x0002c600ff047b82 */ /* 0x000e620000000a00 */
[----:B------:R-:W-:-:S07]  /*1130*/  ISETP.NE.AND P0, PT, R11, 0x1, PT ;  /* 0x000000010b00780c */ /* 0x000fce0003f05270 */
[----:B------:R-:W2:Y:S08]  /*1140*/  LDC R10, c[0x0][0xb0c] ;  /* 0x0002c300ff0a7b82 */ /* 0x000eb00000000800 */
[----:B------:R-:W3:Y:S08]  /*1150*/  LDC R13, c[0x0][0x370] ;  /* 0x0000dc00ff0d7b82 */ /* 0x000ef00000000800 */
[----:B------:R-:W4:Y:S01]  /*1160*/  LDC R12, c[0x0][0x374] ;  /* 0x0000dd00ff0c7b82 */ /* 0x000f220000000800 */
[----:B-1----:R-:W-:-:S07]  /*1170*/  ISETP.NE.AND P1, PT, R4, 0x1, PT ;  /* 0x000000010400780c */ /* 0x002fce0003f25270 */
[----:B------:R-:W3:Y:S01]  /*1180*/  LDC.64 R6, c[0x0][0xb10] ;  /* 0x0002c400ff067b82 */ /* 0x000ee20000000a00 */
[----:B--2---:R-:W-:-:S07]  /*1190*/  ISETP.NE.AND P2, PT, R10, 0x1, PT ;  /* 0x000000010a00780c */ /* 0x004fce0003f45270 */
[----:B------:R-:W1:Y:S08]  /*11a0*/  LDC R8, c[0x0][0xb20] ;  /* 0x0002c800ff087b82 */ /* 0x000e700000000800 */
[----:B------:R-:W2:Y:S01]  /*11b0*/  LDC.64 R2, c[0x0][0xb28] ;  /* 0x0002ca00ff027b82 */ /* 0x000ea20000000a00 */
[----:B----4-:R-:W-:-:S04]  /*11c0*/  IMAD.HI.U32 R14, R12, R5, RZ ;  /* 0x000000050c0e7227 */ /* 0x010fc800078e00ff */
[----:B------:R-:W-:-:S04]  /*11d0*/  IMAD.HI.U32 R5, R20, R5, RZ ;  /* 0x0000000514057227 */ /* 0x000fc800078e00ff */
[----:B---3--:R-:W-:-:S05]  /*11e0*/  IMAD.HI.U32 R15, R13, R6, RZ ;  /* 0x000000060d0f7227 */ /* 0x008fca00078e00ff */
[-C--:B------:R-:W-:Y:S01]  /*11f0*/  @P2 SHF.R.U32.HI R13, RZ, R7.reuse, R15 ;  /* 0x00000007ff0d2219 */ /* 0x080fe2000001160f */
[C---:B------:R-:W-:Y:S01]  /*1200*/  IMAD.HI.U32 R15, R21.reuse, R6, RZ ;  /* 0x00000006150f7227 */ /* 0x040fe200078e00ff */
[-C--:B-1----:R-:W-:Y:S02]  /*1210*/  @P1 SHF.R.U32.HI R12, RZ, R8.reuse, R14 ;  /* 0x00000008ff0c1219 */ /* 0x082fe4000001160e */
[----:B------:R-:W-:Y:S02]  /*1220*/  SHF.R.U32.HI R5, RZ, R8, R5 ;  /* 0x00000008ff057219 */ /* 0x000fe40000011605 */
[----:B------:R-:W-:Y:S02]  /*1230*/  SHF.R.U32.HI R15, RZ, R7, R15 ;  /* 0x00000007ff0f7219 */ /* 0x000fe4000001160f */
[----:B------:R-:W-:Y:S01]  /*1240*/  SEL R5, R20, R5, !P1 ;  /* 0x0000000514057207 */ /* 0x000fe20004800000 */
[----:B--2---:R-:W-:Y:S01]  /*1250*/  IMAD.HI.U32 R14, R12, R2, RZ ;  /* 0x000000020c0e7227 */ /* 0x004fe200078e00ff */
[----:B------:R-:W-:-:S03]  /*1260*/  SEL R15, R21, R15, !P2 ;  /* 0x0000000f150f7207 */ /* 0x000fc60005000000 */
[----:B------:R-:W-:Y:S01]  /*1270*/  IMAD.HI.U32 R6, R13, R2, RZ ;  /* 0x000000020d067227 */ /* 0x000fe200078e00ff */
[----:B------:R-:W-:-:S04]  /*1280*/  @P0 SHF.R.U32.HI R12, RZ, R3, R14 ;  /* 0x00000003ff0c0219 */ /* 0x000fc8000001160e */
[----:B------:R-:W-:Y:S01]  /*1290*/  @P0 SHF.R.U32.HI R13, RZ, R3, R6 ;  /* 0x00000003ff0d0219 */ /* 0x000fe20000011606 */
[----:B------:R-:W-:-:S04]  /*12a0*/  IMAD R12, R12, R11, RZ ;  /* 0x0000000b0c0c7224 */ /* 0x000fc800078e02ff */
[----:B------:R-:W-:Y:S01]  /*12b0*/  IMAD R6, R13, R11, RZ ;  /* 0x0000000b0d067224 */ /* 0x000fe200078e02ff */
[----:B------:R-:W-:-:S04]  /*12c0*/  ISETP.GE.AND P1, PT, R5, R12, PT ;  /* 0x0000000c0500720c */ /* 0x000fc80003f26270 */
[----:B------:R-:W-:Y:S01]  /*12d0*/  ISETP.GE.OR P1, PT, R15, R6, P1 ;  /* 0x000000060f00720c */ /* 0x000fe20000f26670 */
[----:B------:R-:W-:-:S05]  /*12e0*/  IMAD.HI.U32 R6, R5, R2, RZ ;  /* 0x0000000205067227 */ /* 0x000fca00078e00ff */
[----:B------:R-:W-:-:S04]  /*12f0*/  SHF.R.U32.HI R6, RZ, R3, R6 ;  /* 0x00000003ff067219 */ /* 0x000fc80000011606 */
[----:B------:R-:W-:-:S03]  /*1300*/  SEL R6, R5, R6, !P0 ;  /* 0x0000000605067207 */ /* 0x000fc60004000000 */
[----:B------:R-:W-:Y:S01]  /*1310*/  @!P1 IMAD.HI.U32 R7, R15, R2, RZ ;  /* 0x000000020f079227 */ /* 0x000fe200078e00ff */
[----:B------:R-:W-:-:S04]  /*1320*/  IADD3 R2, PT, PT, -R6, RZ, RZ ;  /* 0x000000ff06027210 */ /* 0x000fc80007ffe1ff */
[----:B------:R-:W-:Y:S01]  /*1330*/  @!P1 SHF.R.U32.HI R3, RZ, R3, R7 ;  /* 0x00000003ff039219 */ /* 0x000fe20000011607 */
[----:B------:R-:W-:Y:S01]  /*1340*/  IMAD R2, R11, R2, R5 ;  /* 0x000000020b027224 */ /* 0x000fe200078e0205 */
[----:B------:R-:W-:Y:S02]  /*1350*/  IADD3 R7, PT, PT, -R5, RZ, RZ ;  /* 0x000000ff05077210 */ /* 0x000fe40007ffe1ff */
[----:B------:R-:W-:-:S03]  /*1360*/  @!P1 SEL R3, R15, R3, !P0 ;  /* 0x000000030f039207 */ /* 0x000fc60004000000 */
[----:B------:R-:W-:Y:S02]  /*1370*/  IMAD R7, R4, R7, R20 ;  /* 0x0000000704077224 */ /* 0x000fe400078e0214 */
[--C-:B------:R-:W-:Y:S02]  /*1380*/  @!P1 IMAD.IADD R6, R6, 0x1, -R3.reuse ;  /* 0x0000000106069824 */ /* 0x100fe400078e0a03 */
[----:B------:R-:W-:Y:S01]  /*1390*/  @!P1 IMAD R3, R2, R13, R3 ;  /* 0x0000000d02039224 */ /* 0x000fe200078e0203 */
[----:B------:R-:W-:Y:S01]  /*13a0*/  IADD3 R2, PT, PT, -R15, RZ, RZ ;  /* 0x000000ff0f027210 */ /* 0x000fe20007ffe1ff */
[----:B------:R-:W-:Y:S02]  /*13b0*/  @!P1 IMAD R5, R6, R11, R15 ;  /* 0x0000000b06059224 */ /* 0x000fe400078e020f */
[----:B------:R-:W-:Y:S02]  /*13c0*/  @!P1 IMAD.MOV.U32 R15, RZ, RZ, R3 ;  /* 0x000000ffff0f9224 */ /* 0x000fe400078e0003 */
[----:B------:R-:W-:-:S02]  /*13d0*/  IMAD R2, R10, R2, R21 ;  /* 0x000000020a027224 */ /* 0x000fc400078e0215 */
[----:B------:R-:W-:Y:S02]  /*13e0*/  IMAD R20, R5, R4, R7 ;  /* 0x0000000405147224 */ /* 0x000fe400078e0207 */
[----:B------:R-:W-:Y:S02]  /*13f0*/  IMAD R21, R15, R10, R2 ;  /* 0x0000000a0f157224 */ /* 0x000fe400078e0202 */
.L_x_18:
[----:B------:R-:W-:Y:S05]  /*1400*/  BRA.U UP2, `(.L_x_19) ;  /* 0x0000000102407547 */ /* 0x000fea000b800000 */
[----:B------:R-:W1:Y:S08]  /*1410*/  LDC.64 R4, c[0x0][0xb10] ;  /* 0x0002c400ff047b82 */ /* 0x000e700000000a00 */
[----:B------:R-:W2:Y:S08]  /*1420*/  LDC.64 R2, c[0x0][0xb18] ;  /* 0x0002c600ff027b82 */ /* 0x000eb00000000a00 */
[----:B------:R-:W3:Y:S08]  /*1430*/  LDC R6, c[0x0][0xb20] ;  /* 0x0002c800ff067b82 */ /* 0x000ef00000000800 */
[----:B------:R-:W4:Y:S01]  /*1440*/  LDC R7, c[0x0][0xb0c] ;  /* 0x0002c300ff077b82 */ /* 0x000f220000000800 */
[----:B-1----:R-:W-:-:S05]  /*1450*/  IMAD.HI.U32 R4, R21, R4, RZ ;  /* 0x0000000415047227 */ /* 0x002fca00078e00ff */
[----:B------:R-:W-:Y:S01]  /*1460*/  SHF.R.U32.HI R4, RZ, R5, R4 ;  /* 0x00000005ff047219 */ /* 0x000fe20000011604 */
[----:B--2---:R-:W-:Y:S01]  /*1470*/  IMAD.HI.U32 R3, R20, R3, RZ ;  /* 0x0000000314037227 */ /* 0x004fe200078e00ff */
[----:B------:R-:W-:-:S04]  /*1480*/  ISETP.NE.AND P0, PT, R2, 0x1, PT ;  /* 0x000000010200780c */ /* 0x000fc80003f05270 */
[----:B---3--:R-:W-:-:S04]  /*1490*/  SHF.R.U32.HI R3, RZ, R6, R3 ;  /* 0x00000006ff037219 */ /* 0x008fc80000011603 */
[----:B------:R-:W-:Y:S02]  /*14a0*/  SEL R3, R20, R3, !P0 ;  /* 0x0000000314037207 */ /* 0x000fe40004000000 */
[----:B----4-:R-:W-:-:S04]  /*14b0*/  ISETP.NE.AND P1, PT, R7, 0x1, PT ;  /* 0x000000010700780c */ /* 0x010fc80003f25270 */
[----:B------:R-:W-:-:S05]  /*14c0*/  SEL R4, R21, R4, !P1 ;  /* 0x0000000415047207 */ /* 0x000fca0004800000 */
[----:B------:R-:W-:Y:S02]  /*14d0*/  IMAD.IADD R5, R3, 0x1, -R4 ;  /* 0x0000000103057824 */ /* 0x000fe400078e0a04 */
[----:B------:R-:W-:Y:S02]  /*14e0*/  IMAD.IADD R3, R4, 0x1, -R3 ;  /* 0x0000000104037824 */ /* 0x000fe400078e0a03 */
[----:B------:R-:W-:Y:S02]  /*14f0*/  IMAD R21, R5, R7, R21 ;  /* 0x0000000705157224 */ /* 0x000fe400078e0215 */
[----:B------:R-:W-:Y:S02]  /*1500*/  IMAD R20, R3, R2, R20 ;  /* 0x0000000203147224 */ /* 0x000fe400078e0214 */
.L_x_19:
[----:B------:R-:W-:Y:S05]  /*1510*/  BRA.U !UP0, `(.L_x_20) ;  /* 0x00000001080c7547 */ /* 0x000fea000b800000 */
[----:B------:R-:W-:Y:S01]  /*1520*/  UCGABAR_WAIT ;  /* 0x0000000000007dc7 */ /* 0x000fe20008000000 */
[----:B------:R-:W-:Y:S01]  /*1530*/  CCTL.IVALL ;  /* 0x00000000ff00798f */ /* 0x000fe20002000000 */
[----:B------:R-:W-:Y:S05]  /*1540*/  BRA `(.L_x_21) ;  /* 0x0000000000047947 */ /* 0x000fea0003800000 */
.L_x_20:
[----:B------:R-:W-:Y:S06]  /*1550*/  BAR.SYNC.DEFER_BLOCKING 0x0 ;  /* 0x0000000000007b1d */ /* 0x000fec0000010000 */
.L_x_21:
[----:B------:R-:W-:Y:S05]  /*1560*/  BRA.U UP1, `(.L_x_22) ;  /* 0x0000001101ac7547 */ /* 0x000fea000b800000 */
[----:B------:R-:W1:Y:S01]  /*1570*/  LDCU UR15, c[0x0][0x38c] ;  /* 0x00007180ff0f77ac */ /* 0x000e620008000800 */
[----:B------:R-:W2:Y:S01]  /*1580*/  LDC R8, c[0x0][0x370] ;  /* 0x0000dc00ff087b82 */ /* 0x000ea20000000800 */
[----:B------:R-:W-:Y:S01]  /*1590*/  PLOP3.LUT P1, PT, PT, PT, UP4, 0x80, 0x8 ;  /* 0x000000000008781c */ /* 0x000fe20003f2f048 */
[----:B------:R-:W-:Y:S01]  /*15a0*/  IMAD.MOV.U32 R15, RZ, RZ, 0x1 ;  /* 0x00000001ff0f7424 */ /* 0x000fe200078e00ff */
[----:B------:R-:W-:Y:S01]  /*15b0*/  ISETP.EQ.OR P4, PT, R9, RZ, P6 ;  /* 0x000000ff0900720c */ /* 0x000fe20003782670 */
[----:B------:R-:W-:Y:S01]  /*15c0*/  IMAD.MOV.U32 R14, RZ, RZ, RZ ;  /* 0x000000ffff0e7224 */ /* 0x000fe200078e00ff */
[----:B------:R-:W-:Y:S02]  /*15d0*/  PLOP3.LUT P1, PT, P1, PT, PT, 0x8, 0x80 ;  /* 0x000000000080781c */ /* 0x000fe40000f2e170 */
[----:B------:R-:W-:Y:S01]  /*15e0*/  CS2R R12, SRZ ;  /* 0x00000000000c7805 */ /* 0x000fe2000001ff00 */
[----:B------:R-:W-:Y:S01]  /*15f0*/  IMAD.MOV.U32 R11, RZ, RZ, 0x1 ;  /* 0x00000001ff0b7424 */ /* 0x000fe200078e00ff */
[----:B------:R-:W3:Y:S01]  /*1600*/  LDC R0, c[0x0][0x374] ;  /* 0x0000dd00ff007b82 */ /* 0x000ee20000000800 */
[----:B------:R-:W4:Y:S01]  /*1610*/  LDCU.64 UR30, c[0x0][0x348] ;  /* 0x00006900ff1e77ac */ /* 0x000f220008000a00 */
[----:B------:R-:W-:Y:S01]  /*1620*/  UMOV UR13, URZ ;  /* 0x000000ff000d7c82 */ /* 0x000fe20008000000 */
[----:B-1----:R-:W-:-:S04]  /*1630*/  UIADD3 UR6, UPT, UPT, UR15, 0x3f, URZ ;  /* 0x0000003f0f067890 */ /* 0x002fc8000fffe0ff */
[----:B------:R-:W-:-:S04]  /*1640*/  USHF.R.S32.HI UR22, URZ, 0x1f, UR6 ;  /* 0x0000001fff167899 */ /* 0x000fc80008011406 */
[----:B------:R-:W-:Y:S02]  /*1650*/  ULEA.HI UR22, UR22, UR6, URZ, 0x6 ;  /* 0x0000000616167291 */ /* 0x000fe4000f8f30ff */
[----:B------:R-:W-:Y:S02]  /*1660*/  UIADD3 UR6, UPT, UPT, UR15, -0x1, URZ ;  /* 0xffffffff0f067890 */ /* 0x000fe4000fffe0ff */
[----:B------:R-:W-:Y:S02]  /*1670*/  USHF.R.S32.HI UR22, URZ, 0x6, UR22 ;  /* 0x00000006ff167899 */ /* 0x000fe40008011416 */
[----:B------:R-:W-:Y:S02]  /*1680*/  UISETP.GE.U32.AND UP1, UPT, UR6, -0x7f, UPT ;  /* 0xffffff810600788c */ /* 0x000fe4000bf26070 */
[----:B------:R-:W-:Y:S02]  /*1690*/  UISETP.LT.U32.AND UP0, UPT, UR22, 0x2, UPT ;  /* 0x000000021600788c */ /* 0x000fe4000bf01070 */
[----:B------:R-:W-:-:S02]  /*16a0*/  UIADD3 UR15, UPT, UPT, UR15, 0x7e, URZ ;  /* 0x0000007e0f0f7890 */ /* 0x000fc4000fffe0ff */
[----:B------:R-:W-:Y:S02]  /*16b0*/  USEL UR21, UR22, 0x2, UP0 ;  /* 0x0000000216157887 */ /* 0x000fe40008000000 */
[----:B------:R-:W-:Y:S02]  /*16c0*/  UISETP.NE.AND UP0, UPT, UR5, URZ, UPT ;  /* 0x000000ff0500728c */ /* 0x000fe4000bf05270 */
[----:B------:R-:W-:Y:S02]  /*16d0*/  UIADD3 UR6, UPT, UPT, UR21, -0x1, URZ ;  /* 0xffffffff15067890 */ /* 0x000fe4000fffe0ff */
[----:B------:R-:W-:Y:S02]  /*16e0*/  @UP1 UIADD3 UR6, UPT, UPT, UR21, URZ, URZ ;  /* 0x000000ff15061290 */ /* 0x000fe4000fffe0ff */
[----:B------:R-:W-:Y:S02]  /*16f0*/  USEL UR7, UR7, 0x2, UP0 ;  /* 0x0000000207077887 */ /* 0x000fe40008000000 */
[----:B------:R-:W-:-:S02]  /*1700*/  UIADD3 UR14, UPT, UPT, UR22, -UR21, URZ ;  /* 0x80000015160e7290 */ /* 0x000fc4000fffe0ff */
[----:B--2-4-:R-:W-:-:S12]  /*1710*/  UIADD3 UR6, UPT, UPT, UR6, 0x1, URZ ;  /* 0x0000000106067890 */ /* 0x014fd8000fffe0ff */
.L_x_42:
[----:B------:R-:W-:Y:S01]  /*1720*/  UISETP.NE.AND UP0, UPT, UR37, URZ, UPT ;  /* 0x000000ff2500728c */ /* 0x000fe2000bf05270 */
[----:B------:R-:W1:Y:S08]  /*1730*/  S2UR UR37, SR_CgaCtaId ;  /* 0x00000000002579c3 */ /* 0x000e700000008800 */
[----:B------:R-:W-:Y:S05]  /*1740*/  BRA.U UP0, `(.L_x_23) ;  /* 0x0000000100347547 */ /* 0x000fea000b800000 */
[----:B------:R-:W2:Y:S01]  /*1750*/  S2R R2, SR_CgaCtaId ;  /* 0x0000000000027919 */ /* 0x000ea20000008800 */
[----:B------:R-:W-:-:S04]  /*1760*/  MOV R3, 0x400 ;  /* 0x0000040000037802 */ /* 0x000fc80000000f00 */
[----:B--2---:R-:W-:Y:S02]  /*1770*/  LEA R2, R2, R3, 0x18 ;  /* 0x0000000302027211 */ /* 0x004fe400078ec0ff */
[----:B------:R-:W-:-:S03]  /*1780*/  SHF.L.U32 R3, R11, 0x1f, RZ ;  /* 0x0000001f0b037819 */ /* 0x000fc600000006ff */
[----:B------:R-:W-:-:S04]  /*1790*/  IMAD R2, R12, 0x8, R2 ;  /* 0x000000080c027824 */ /* 0x000fc800078e0202 */
[----:B------:R-:W2:Y:S02]  /*17a0*/  SYNCS.PHASECHK.TRANS64.TRYWAIT P0, [R2+URZ+0xe0], R3 ;  /* 0x0000e003020075a7 */ /* 0x000ea400080011ff */
[----:B--2---:R-:W-:Y:S05]  /*17b0*/  @!P0 BRA `(.L_x_24) ;  /* 0x0000007400f88947 */ /* 0x004fea0003800000 */
.L_x_136:
[----:B------:R-:W-:Y:S01]  /*17c0*/  VIADD R12, R12, 0x1 ;  /* 0x000000010c0c7836 */ /* 0x000fe20000000000 */
[----:B------:R2:W-:Y:S04]  /*17d0*/  SYNCS.ARRIVE.TRANS64.A1T0 RZ, [R2+URZ+0xd0], RZ ;  /* 0x0000d0ff02ff79a7 */ /* 0x0005e800081000ff */
[----:B------:R-:W-:-:S04]  /*17e0*/  ISETP.NE.AND P0, PT, R12, 0x2, PT ;  /* 0x000000020c00780c */ /* 0x000fc80003f05270 */
[----:B------:R-:W-:Y:S02]  /*17f0*/  SEL R12, R12, RZ, P0 ;  /* 0x000000ff0c0c7207 */ /* 0x000fe40000000000 */
[----:B--2---:R-:W-:-:S04]  /*1800*/  SEL R2, RZ, 0x1, P0 ;  /* 0x00000001ff027807 */ /* 0x004fc80000000000 */
[----:B------:R-:W-:-:S07]  /*1810*/  LOP3.LUT R11, R11, R2, RZ, 0x3c, !PT ;  /* 0x000000020b0b7212 */ /* 0x000fce00078e3cff */
.L_x_23:
[----:B------:R-:W-:Y:S01]  /*1820*/  UMOV UR5, 0x400 ;  /* 0x0000040000057882 */ /* 0x000fe20000000000 */
[----:B------:R-:W-:Y:S01]  /*1830*/  SHF.L.U32 R2, R15, 0x1f, RZ ;  /* 0x0000001f0f027819 */ /* 0x000fe200000006ff */
[----:B-1----:R-:W-:Y:S01]  /*1840*/  ULEA UR5, UR37, UR5, 0x18 ;  /* 0x0000000525057291 */ /* 0x002fe2000f8ec0ff */
[----:B------:R-:W-:Y:S01]  /*1850*/  R2UR UR34, R21 ;  /* 0x00000000152272ca */ /* 0x000fe200000e0000 */
[----:B------:R-:W-:Y:S01]  /*1860*/  UISETP.GE.U32.AND UP0, UPT, UR15, 0x7f, UPT ;  /* 0x0000007f0f00788c */ /* 0x000fe2000bf06070 */
[----:B------:R-:W-:Y:S01]  /*1870*/  R2UR UR18, R20 ;  /* 0x00000000141272ca */ /* 0x000fe200000e0000 */
[----:B------:R-:W-:Y:S01]  /*1880*/  ULEA UR8, UR13, UR5, 0x3 ;  /* 0x000000050d087291 */ /* 0x000fe2000f8e18ff */
[----:B------:R-:W-:-:S08]  /*1890*/  UMOV UR23, URZ ;  /* 0x000000ff00177c82 */ /* 0x000fd00008000000 */
[----:B------:R1:W2:Y:S01]  /*18a0*/  SYNCS.PHASECHK.TRANS64.TRYWAIT P0, [UR8+0x10], R2 ;  /* 0x00001002ff0075a7 */ /* 0x0002a20008001108 */
[----:B------:R-:W-:Y:S02]  /*18b0*/  USHF.L.U32 UR34, UR34, 0x7, URZ ;  /* 0x0000000722227899 */ /* 0x000fe400080006ff */
[----:B------:R-:W-:Y:S01]  /*18c0*/  USHF.L.U32 UR18, UR18, 0x7, URZ ;  /* 0x0000000712127899 */ /* 0x000fe200080006ff */
[----:B------:R-:W-:Y:S11]  /*18d0*/  BRA.U !UP0, `(.L_x_25) ;  /* 0x0000000108f47547 */ /* 0x000ff6000b800000 */
[----:B------:R-:W-:Y:S02]  /*18e0*/  UIADD3 UR26, UPT, UPT, UR34, 0x40, URZ ;  /* 0x00000040221a7890 */ /* 0x000fe4000fffe0ff */
[----:B------:R-:W-:Y:S01]  /*18f0*/  UIADD3 UR10, UPT, UPT, UR18, 0x40, URZ ;  /* 0x00000040120a7890 */ /* 0x000fe2000fffe0ff */
[----:B------:R-:W-:Y:S01]  /*1900*/  UMOV UR29, URZ ;  /* 0x000000ff001d7c82 */ /* 0x000fe20008000000 */
[----:B------:R-:W-:-:S10]  /*1910*/  UMOV UR39, UR13 ;  /* 0x0000000d00277c82 */ /* 0x000fd40008000000 */
.L_x_31:
[----:B------:R-:W-:Y:S01]  /*1920*/  ULEA UR33, UR39, UR5, 0x3 ;  /* 0x0000000527217291 */ /* 0x000fe2000f8e18ff */
[----:B--2---:R-:W-:Y:S01]  /*1930*/  @!P6 MOV R3, 0x8000 ;  /* 0x000080000003e802 */ /* 0x004fe20000000f00 */
[----:B-12---:R-:W-:Y:S10]  /*1940*/  @P0 BRA `(.L_x_26) ;  /* 0x00000000000c0947 */ /* 0x006ff40003800000 */
[----:B------:R-:W-:-:S04]  /*1950*/  SHF.L.U32 R4, R15, 0x1f, RZ ;  /* 0x0000001f0f047819 */ /* 0x000fc800000006ff */
[----:B------:R-:W2:Y:S02]  /*1960*/  SYNCS.PHASECHK.TRANS64.TRYWAIT P0, [UR33+0x10], R4 ;  /* 0x00001004ff0075a7 */ /* 0x000ea40008001121 */
[----:B--2---:R-:W-:Y:S05]  /*1970*/  @!P0 BRA `(.L_x_27) ;  /* 0x00000074009c8947 */ /* 0x004fea0003800000 */
.L_x_26:
[----:B------:R2:W-:Y:S01]  /*1980*/  @!P6 SYNCS.ARRIVE.TRANS64 RZ, [UR33], R3 ;  /* 0x00000003ffffe9a7 */ /* 0x0005e20008000021 */
[----:B------:R-:W-:-:S04]  /*1990*/  ULOP3.LUT UR8, UR7, 0x2, URZ, 0xfc, !UPT ;  /* 0x0000000207087892 */ /* 0x000fc8000f8efcff */
[----:B------:R-:W-:-:S09]  /*19a0*/  UISETP.NE.AND UP0, UPT, UR8, 0x2, UPT ;  /* 0x000000020800788c */ /* 0x000fd2000bf05270 */
[----:B------:R-:W-:Y:S05]  /*19b0*/  BRA.U UP0, `(.L_x_28) ;  /* 0x0000000100047547 */ /* 0x000fea000b800000 */
[----:B------:R-:W-:Y:S05]  /*19c0*/  BPT.TRAP 0x1 ;  /* 0x000000040000795c */ /* 0x000fea0000300000 */
.L_x_28:
[----:B------:R-:W-:Y:S04]  /*19d0*/  BSSY.RECONVERGENT B0, `(.L_x_29) ;  /* 0x0000003000007945 */ /* 0x000fe80003800200 */
[----:B------:R-:W-:Y:S05]  /*19e0*/  @P4 BRA `(.L_x_30) ;  /* 0x0000000000044947 */ /* 0x000fea0003800000 */
[----:B------:R-:W-:Y:S05]  /*19f0*/  BPT.TRAP 0x1 ;  /* 0x000000040000795c */ /* 0x000fea0000300000 */
.L_x_30:
[----:B------:R-:W-:Y:S05]  /*1a00*/  BSYNC.RECONVERGENT B0 ;  /* 0x0000000000007941 */ /* 0x000fea0003800200 */
.L_x_29:
[----:B------:R-:W-:Y:S02]  /*1a10*/  UIADD3 UR13, UPT, UPT, UR39, 0x1, URZ ;  /* 0x00000001270d7890 */ /* 0x000fe4000fffe0ff */
[----:B------:R-:W-:Y:S02]  /*1a20*/  UIADD3 UR44, UP1, UPT, UR30, 0x80, URZ ;  /* 0x000000801e2c7890 */ /* 0x000fe4000ff3e0ff */
[----:B------:R-:W-:Y:S02]  /*1a30*/  UISETP.NE.AND UP0, UPT, UR13, 0x2, UPT ;  /* 0x000000020d00788c */ /* 0x000fe4000bf05270 */
[----:B------:R-:W-:Y:S02]  /*1a40*/  USHF.L.U32 UR19, UR29, 0x6, URZ ;  /* 0x000000061d137899 */ /* 0x000fe400080006ff */
[----:B------:R-:W-:Y:S02]  /*1a50*/  USEL UR9, URZ, 0x1, UP0 ;  /* 0x00000001ff097887 */ /* 0x000fe40008000000 */
[----:B------:R-:W-:-:S02]  /*1a60*/  USEL UR13, UR13, URZ, UP0 ;  /* 0x000000ff0d0d7287 */ /* 0x000fc40008000000 */
[----:B------:R-:W-:Y:S02]  /*1a70*/  UIADD3 UR42, UP0, UPT, UR30, 0x180, URZ ;  /* 0x000001801e2a7890 */ /* 0x000fe4000ff1e0ff */
[----:B------:R-:W-:Y:S01]  /*1a80*/  ULEA UR8, UR13, UR5, 0x3 ;  /* 0x000000050d087291 */ /* 0x000fe2000f8e18ff */
[----:B------:R-:W-:Y:S01]  /*1a90*/  LOP3.LUT R15, R15, UR9, RZ, 0x3c, !PT ;  /* 0x000000090f0f7c12 */ /* 0x000fe2000f8e3cff */
[----:B------:R-:W-:Y:S02]  /*1aa0*/  UIADD3.X UR45, UPT, UPT, URZ, UR31, URZ, UP1, !UPT ;  /* 0x0000001fff2d7290 */ /* 0x000fe40008ffe4ff */
[----:B------:R-:W-:Y:S01]  /*1ab0*/  ULEA.HI UR35, UR4, UR19, URZ, 0x1a ;  /* 0x0000001304237291 */ /* 0x000fe2000f8fd0ff */
[----:B-1----:R-:W-:Y:S01]  /*1ac0*/  SHF.L.U32 R2, R15, 0x1f, RZ ;  /* 0x0000001f0f027819 */ /* 0x002fe200000006ff */
[----:B------:R-:W-:Y:S01]  /*1ad0*/  UIADD3.X UR43, UPT, UPT, URZ, UR31, URZ, UP0, !UPT ;  /* 0x0000001fff2b7290 */ /* 0x000fe200087fe4ff */
[----:B------:R-:W-:Y:S02]  /*1ae0*/  UMOV UR38, 0xf0000 ;  /* 0x000f000000267882 */ /* 0x000fe40000000000 */
[----:B------:R4:W1:Y:S01]  /*1af0*/  SYNCS.PHASECHK.TRANS64.TRYWAIT P0, [UR8+0x10], R2 ;  /* 0x00001002ff0075a7 */ /* 0x0008620008001108 */
[----:B------:R-:W-:Y:S01]  /*1b00*/  USHF.L.U32 UR8, UR39, 0xe, URZ ;  /* 0x0000000e27087899 */ /* 0x000fe200080006ff */
[----:B------:R-:W-:Y:S01]  /*1b10*/  UMOV UR40, 0x0 ;  /* 0x0000000000287882 */ /* 0x000fe20000000000 */
[----:B------:R-:W-:-:S02]  /*1b20*/  UMOV UR41, 0x10000000 ;  /* 0x1000000000297882 */ /* 0x000fc40000000000 */
[----:B------:R-:W-:Y:S02]  /*1b30*/  ULEA UR24, UR4, UR8, 0x1 ;  /* 0x0000000804187291 */ /* 0x000fe4000f8e08ff */
[----:B------:R-:W-:Y:S02]  /*1b40*/  UIADD3 UR8, UPT, UPT, UR5, UR8, URZ ;  /* 0x0000000805087290 */ /* 0x000fe4000fffe0ff */
[----:B------:R-:W-:Y:S02]  /*1b50*/  UIADD3 UR24, UPT, UPT, UR5, UR24, URZ ;  /* 0x0000001805187290 */ /* 0x000fe4000fffe0ff */
[----:B------:R-:W-:Y:S02]  /*1b60*/  UIADD3 UR16, UPT, UPT, UR8, 0x10400, URZ ;  /* 0x0001040008107890 */ /* 0x000fe4000fffe0ff */
[----:B------:R-:W-:Y:S02]  /*1b70*/  UIADD3 UR32, UPT, UPT, UR24, 0x8400, URZ ;  /* 0x0000840018207890 */ /* 0x000fe4000fffe0ff */
[----:B------:R-:W-:-:S02]  /*1b80*/  UIADD3 UR24, UPT, UPT, UR24, 0xa400, URZ ;  /* 0x0000a40018187890 */ /* 0x000fc4000fffe0ff */
[----:B------:R-:W-:Y:S01]  /*1b90*/  UIADD3 UR8, UPT, UPT, UR8, 0x12400, URZ ;  /* 0x0001240008087890 */ /* 0x000fe2000fffe0ff */
[----:B------:R-:W-:Y:S01]  /*1ba0*/  UMOV UR25, UR33 ;  /* 0x0000002100197c82 */ /* 0x000fe20008000000 */
[----:B------:R-:W-:Y:S01]  /*1bb0*/  UMOV UR28, UR36 ;  /* 0x00000024001c7c82 */ /* 0x000fe20008000000 */
[----:B------:R-:W-:Y:S01]  /*1bc0*/  UMOV UR27, UR35 ;  /* 0x00000023001b7c82 */ /* 0x000fe20008000000 */
[----:B------:R-:W-:Y:S01]  /*1bd0*/  UMOV UR17, UR33 ;  /* 0x0000002100117c82 */ /* 0x000fe20008000000 */
[----:B------:R-:W-:Y:S01]  /*1be0*/  UMOV UR20, UR36 ;  /* 0x0000002400147c82 */ /* 0x000fe20008000000 */
[----:B------:R4:W-:Y:S01]  /*1bf0*/  UTMALDG.3D.MULTICAST [UR32], [UR44], UR38, desc[UR40] ;  /* 0x000028202c0073b4 */ /* 0x0009e20008011826 */
[----:B------:R-:W-:Y:S01]  /*1c00*/  UMOV UR12, UR36 ;  /* 0x00000024000c7c82 */ /* 0x000fe20008000000 */
[----:B------:R-:W-:Y:S01]  /*1c10*/  UMOV UR9, UR33 ;  /* 0x0000002100097c82 */ /* 0x000fe20008000000 */
[----:B------:R-:W-:Y:S01]  /*1c20*/  UMOV UR11, UR19 ;  /* 0x00000013000b7c82 */ /* 0x000fe20008000000 */
[----:B------:R-:W-:Y:S01]  /*1c30*/  UIADD3 UR29, UPT, UPT, UR29, 0x1, URZ ;  /* 0x000000011d1d7890 */ /* 0x000fe2000fffe0ff */
[----:B------:R-:W-:Y:S01]  /*1c40*/  UMOV UR23, UR6 ;  /* 0x0000000600177c82 */ /* 0x000fe20008000000 */
[----:B------:R-:W-:Y:S01]  /*1c50*/  UMOV UR39, UR13 ;  /* 0x0000000d00277c82 */ /* 0x000fe20008000000 */
[----:B------:R4:W-:Y:S01]  /*1c60*/  UTMALDG.3D.MULTICAST [UR24], [UR44], UR38, desc[UR40] ;  /* 0x000028182c0073b4 */ /* 0x0009e20008011826 */
[----:B------:R-:W-:Y:S01]  /*1c70*/  UISETP.NE.AND UP0, UPT, UR29, UR6, UPT ;  /* 0x000000061d00728c */ /* 0x000fe2000bf05270 */
[----:B------:R4:W-:Y:S01]  /*1c80*/  UTMALDG.3D [UR16], [UR42], desc[UR40] ;  /* 0x000028102a0075b4 */ /* 0x0009e20008011000 */
[----:B------:R4:W-:Y:S07]  /*1c90*/  UTMALDG.3D [UR8], [UR42], desc[UR40] ;  /* 0x000028082a0075b4 */ /* 0x0009ee0008011000 */
[----:B----4-:R-:W-:Y:S05]  /*1ca0*/  BRA.U UP0, `(.L_x_31) ;  /* 0xfffffffd001c7547 */ /* 0x010fea000b83ffff */
.L_x_25:
[----:B------:R-:W-:Y:S01]  /*1cb0*/  ULEA UR8, UR13, UR5, 0x3 ;  /* 0x000000050d087291 */ /* 0x000fe2000f8e18ff */
[----:B-1----:R-:W-:Y:S01]  /*1cc0*/  SHF.L.U32 R2, R15, 0x1f, RZ ;  /* 0x0000001f0f027819 */ /* 0x002fe200000006ff */
[----:B------:R-:W-:Y:S01]  /*1cd0*/  @!P1 SYNCS.ARRIVE.TRANS64.A1T0 RZ, [UR5+0x68], RZ ;  /* 0x000068ffffff99a7 */ /* 0x000fe20008100005 */
[----:B------:R-:W-:-:S06]  /*1ce0*/  UISETP.GT.AND UP0, UPT, UR22, UR21, UPT ;  /* 0x000000151600728c */ /* 0x000fcc000bf04270 */
[----:B--2---:R1:W2:Y:S03]  /*1cf0*/  SYNCS.PHASECHK.TRANS64.TRYWAIT P0, [UR8+0x10], R2 ;  /* 0x00001002ff0075a7 */ /* 0x0042a60008001108 */
[----:B------:R-:W-:Y:S05]  /*1d00*/  BRA.U !UP0, `(.L_x_32) ;  /* 0x0000000108f07547 */ /* 0x000fea000b800000 */
[----:B------:R-:W-:Y:S02]  /*1d10*/  UIADD3 UR38, UPT, UPT, UR14, UR23, URZ ;  /* 0x000000170e267290 */ /* 0x000fe4000fffe0ff */
[----:B------:R-:W-:Y:S02]  /*1d20*/  UIADD3 UR26, UPT, UPT, UR34, 0x40, URZ ;  /* 0x00000040221a7890 */ /* 0x000fe4000fffe0ff */
[----:B------:R-:W-:Y:S01]  /*1d30*/  UIADD3 UR10, UPT, UPT, UR18, 0x40, URZ ;  /* 0x00000040120a7890 */ /* 0x000fe2000fffe0ff */
[----:B------:R-:W-:-:S11]  /*1d40*/  UMOV UR39, UR13 ;  /* 0x0000000d00277c82 */ /* 0x000fd60008000000 */
.L_x_38:
[----:B------:R-:W-:Y:S01]  /*1d50*/  ULEA UR33, UR39, UR5, 0x3 ;  /* 0x0000000527217291 */ /* 0x000fe2000f8e18ff */
[----:B--2---:R-:W-:Y:S01]  /*1d60*/  @!P6 MOV R3, 0x8000 ;  /* 0x000080000003e802 */ /* 0x004fe20000000f00 */
[----:B-12---:R-:W-:Y:S10]  /*1d70*/  @P0 BRA `(.L_x_33) ;  /* 0x00000000000c0947 */ /* 0x006ff40003800000 */
[----:B------:R-:W-:-:S04]  /*1d80*/  SHF.L.U32 R4, R15, 0x1f, RZ ;  /* 0x0000001f0f047819 */ /* 0x000fc800000006ff */
[----:B------:R-:W2:Y:S02]  /*1d90*/  SYNCS.PHASECHK.TRANS64.TRYWAIT P0, [UR33+0x10], R4 ;  /* 0x00001004ff0075a7 */ /* 0x000ea40008001121 */
[----:B--2---:R-:W-:Y:S05]  /*1da0*/  @!P0 BRA `(.L_x_34) ;  /* 0x0000007000a88947 */ /* 0x004fea0003800000 */
.L_x_33:
[----:B------:R2:W-:Y:S01]  /*1db0*/  @!P6 SYNCS.ARRIVE.TRANS64 RZ, [UR33], R3 ;  /* 0x00000003ffffe9a7 */ /* 0x0005e20008000021 */
[----:B------:R-:W-:-:S04]  /*1dc0*/  ULOP3.LUT UR8, UR7, 0x2, URZ, 0xfc, !UPT ;  /* 0x0000000207087892 */ /* 0x000fc8000f8efcff */
[----:B------:R-:W-:-:S09]  /*1dd0*/  UISETP.NE.AND UP0, UPT, UR8, 0x2, UPT ;  /* 0x000000020800788c */ /* 0x000fd2000bf05270 */
[----:B------:R-:W-:Y:S05]  /*1de0*/  BRA.U UP0, `(.L_x_35) ;  /* 0x0000000100047547 */ /* 0x000fea000b800000 */
[----:B------:R-:W-:Y:S05]  /*1df0*/  BPT.TRAP 0x1 ;  /* 0x000000040000795c */ /* 0x000fea0000300000 */
.L_x_35:
[----:B------:R-:W-:Y:S04]  /*1e00*/  BSSY.RECONVERGENT B0, `(.L_x_36) ;  /* 0x0000003000007945 */ /* 0x000fe80003800200 */
[----:B------:R-:W-:Y:S05]  /*1e10*/  @P4 BRA `(.L_x_37) ;  /* 0x0000000000044947 */ /* 0x000fea0003800000 */
[----:B------:R-:W-:Y:S05]  /*1e20*/  BPT.TRAP 0x1 ;  /* 0x000000040000795c */ /* 0x000fea0000300000 */
.L_x_37:
[----:B------:R-:W-:Y:S05]  /*1e30*/  BSYNC.RECONVERGENT B0 ;  /* 0x0000000000007941 */ /* 0x000fea0003800200 */
.L_x_36:
        /* <DEDUP_REMOVED lines=36> */
[----:B------:R4:W-:Y:S02]  /*2080*/  UTMALDG.3D.MULTICAST [UR24], [UR44], UR29, desc[UR40] ;  /* 0x000028182c0073b4 */ /* 0x0009e4000801181d */
[----:B------:R-:W-:Y:S01]  /*2090*/  UISETP.NE.AND UP0, UPT, UR23, UR38, UPT ;  /* 0x000000261700728c */ /* 0x000fe2000bf05270 */
[----:B------:R4:W-:Y:S01]  /*20a0*/  UTMALDG.3D [UR16], [UR42], desc[UR40] ;  /* 0x000028102a0075b4 */ /* 0x0009e20008011000 */
[----:B------:R4:W-:Y:S07]  /*20b0*/  UTMALDG.3D [UR8], [UR42], desc[UR40] ;  /* 0x000028082a0075b4 */ /* 0x0009ee0008011000 */
[----:B----4-:R-:W-:Y:S05]  /*20c0*/  BRA.U UP0, `(.L_x_38) ;  /* 0xfffffffd00207547 */ /* 0x010fea000b83ffff */
.L_x_32:
[C---:B-1----:R-:W-:Y:S01]  /*20d0*/  LEA R2, R14.reuse, UR5, 0x3 ;  /* 0x000000050e027c11 */ /* 0x042fe2000f8e18ff */
[----:B------:R-:W-:Y:S01]  /*20e0*/  NOP ;  /* 0x0000000000007918 */ /* 0x000fe20000000000 */
[----:B--2---:R-:W-:Y:S02]  /*20f0*/  SHF.L.U32 R3, R13, 0x1f, RZ ;  /* 0x0000001f0d037819 */ /* 0x004fe400000006ff */
[----:B------:R-:W-:Y:S02]  /*2100*/  LEA R4, R14, UR5, 0x4 ;  /* 0x000000050e047c11 */ /* 0x000fe4000f8e20ff */
[----:B------:R-:W1:Y:S02]  /*2110*/  SYNCS.PHASECHK.TRANS64.TRYWAIT P0, [R2+URZ+0x70], R3 ;  /* 0x00007003020075a7 */ /* 0x000e6400080011ff */
[----:B-1----:R-:W-:Y:S05]  /*2120*/  @!P0 BRA `(.L_x_39) ;  /* 0x0000006c00e08947 */ /* 0x002fea0003800000 */
.L_x_139:
[----:B------:R-:W2:Y:S01]  /*2130*/  LDS.128 R4, [R4+0x100] ;  /* 0x0001000004047984 */ /* 0x000ea20000000c00 */
[----:B------:R-:W-:Y:S01]  /*2140*/  ISETP.GE.AND P0, PT, R40, 0x1, PT ;  /* 0x000000012800780c */ /* 0x000fe20003f06270 */
[----:B-1----:R-:W-:Y:S01]  /*2150*/  VIADD R2, R2, 0x80 ;  /* 0x0000008002027836 */ /* 0x002fe20000000000 */
[----:B------:R-:W-:Y:S01]  /*2160*/  @!PT LDS RZ, [RZ] ;  /* 0x00000000fffff984 */ /* 0x000fe20000000800 */
[----:B------:R-:W-:Y:S01]  /*2170*/  @!PT LDS RZ, [RZ] ;  /* 0x00000000fffff984 */ /* 0x000fe20000000800 */
[----:B------:R-:W-:Y:S01]  /*2180*/  @!PT LDS RZ, [RZ] ;  /* 0x00000000fffff984 */ /* 0x000fe20000000800 */
[----:B------:R-:W-:Y:S01]  /*2190*/  @!PT LDS RZ, [RZ] ;  /* 0x00000000fffff984 */ /* 0x000fe20000000800 */
[----:B------:R1:W-:Y:S06]  /*21a0*/  MEMBAR.ALL.CTA ;  /* 0x0000000000007992 */ /* 0x0003ec0000008000 */
[----:B-1----:R-:W1:Y:S01]  /*21b0*/  FENCE.VIEW.ASYNC.S ;  /* 0x00000000000073c6 */ /* 0x002e620000000000 */
[----:B------:R-:W-:-:S04]  /*21c0*/  PRMT R2, RZ, 0x654, R2 ;  /* 0x00000654ff027816 */ /* 0x000fc80000000002 */
[----:B-1----:R1:W-:Y:S01]  /*21d0*/  SYNCS.ARRIVE.TRANS64.RED.A1T0 RZ, [R2+URZ], RZ ;  /* 0x000000ff02ff79a7 */ /* 0x0023e200081004ff */
[----:B--2---:R-:W-:-:S13]  /*21e0*/  LOP3.LUT P2, RZ, R6, 0x1, RZ, 0xc0, !PT ;  /* 0x0000000106ff7812 */ /* 0x004fda000784c0ff */
[----:B------:R-:W-:Y:S01]  /*21f0*/  @P2 SHF.R.U32.HI R3, RZ, 0x10, R5 ;  /* 0x00000010ff032819 */ /* 0x000fe20000011605 */
[----:B------:R-:W-:Y:S01]  /*2200*/  VOTEU.ANY UP0, P2 ;  /* 0x0000000000ff7886 */ /* 0x000fe20001000100 */
[----:B------:R-:W-:Y:S02]  /*2210*/  @P2 MOV R10, R4 ;  /* 0x00000004000a2202 */ /* 0x000fe40000000f00 */
[----:B------:R-:W-:Y:S02]  /*2220*/  @P2 R2UR.BROADCAST UR8, R3 ;  /* 0x00000000030822ca */ /* 0x000fe400008e0000 */
[----:B------:R-:W-:-:S11]  /*2230*/  @P2 LOP3.LUT R9, R5, 0xffff, RZ, 0xc0, !PT ;  /* 0x0000ffff05092812 */ /* 0x000fd600078ec0ff */
[----:B------:R-:W-:Y:S01]  /*2240*/  @UP0 UMOV UR36, UR8 ;  /* 0x0000000800240c82 */ /* 0x000fe20008000000 */
[----:B-1----:R-:W-:Y:S05]  /*2250*/  @!P0 BRA `(.L_x_40) ;  /* 0x0000000000b88947 */ /* 0x002fea0003800000 */
[----:B------:R-:W3:Y:S01]  /*2260*/  LDC.64 R4, c[0x0][0xb18] ;  /* 0x0002c600ff047b82 */ /* 0x000ee20000000a00 */
[----:B------:R-:W-:-:S07]  /*2270*/  ISETP.NE.AND P3, PT, R40, 0x1, PT ;  /* 0x000000012800780c */ /* 0x000fce0003f65270 */
[----:B------:R-:W1:Y:S08]  /*2280*/  LDC.64 R6, c[0x0][0xb10] ;  /* 0x0002c400ff067b82 */ /* 0x000e700000000a00 */
[----:B------:R-:W2:Y:S08]  /*2290*/  LDC R16, c[0x0][0xb20] ;  /* 0x0002c800ff107b82 */ /* 0x000eb00000000800 */
[----:B------:R-:W4:Y:S01]  /*22a0*/  LDC R17, c[0x0][0xb0c] ;  /* 0x0002c300ff117b82 */ /* 0x000f220000000800 */
[----:B---3--:R-:W-:Y:S01]  /*22b0*/  IMAD.HI.U32 R19, R0, R5, RZ ;  /* 0x0000000500137227 */ /* 0x008fe200078e00ff */
[----:B------:R-:W-:-:S03]  /*22c0*/  ISETP.NE.AND P0, PT, R4, 0x1, PT ;  /* 0x000000010400780c */ /* 0x000fc60003f05270 */
[----:B------:R-:W-:-:S03]  /*22d0*/  IMAD.HI.U32 R5, R9, R5, RZ ;  /* 0x0000000509057227 */ /* 0x000fc600078e00ff */
[----:B------:R-:W3:Y:S01]  /*22e0*/  LDC.64 R2, c[0x0][0xb28] ;  /* 0x0002ca00ff027b82 */ /* 0x000ee20000000a00 */
[----:B-1----:R-:W-:-:S04]  /*22f0*/  IMAD.HI.U32 R20, R8, R6, RZ ;  /* 0x0000000608147227 */ /* 0x002fc800078e00ff */
[----:B------:R-:W-:Y:S01]  /*2300*/  IMAD.HI.U32 R21, R10, R6, RZ ;  /* 0x000000060a157227 */ /* 0x000fe200078e00ff */
[----:B------:R-:W-:Y:S02]  /*2310*/  SHF.R.U32.HI R20, RZ, R7, R20 ;  /* 0x00000007ff147219 */ /* 0x000fe40000011614 */
[-C--:B--2---:R-:W-:Y:S02]  /*2320*/  SHF.R.U32.HI R19, RZ, R16.reuse, R19 ;  /* 0x00000010ff137219 */ /* 0x084fe40000011613 */
[----:B------:R-:W-:Y:S02]  /*2330*/  SHF.R.U32.HI R5, RZ, R16, R5 ;  /* 0x00000010ff057219 */ /* 0x000fe40000011605 */
[----:B------:R-:W-:Y:S02]  /*2340*/  SEL R19, R0, R19, !P0 ;  /* 0x0000001300137207 */ /* 0x000fe40004000000 */
[----:B------:R-:W-:Y:S02]  /*2350*/  SHF.R.U32.HI R21, RZ, R7, R21 ;  /* 0x00000007ff157219 */ /* 0x000fe40000011615 */
[----:B----4-:R-:W-:-:S02]  /*2360*/  ISETP.NE.AND P1, PT, R17, 0x1, PT ;  /* 0x000000011100780c */ /* 0x010fc40003f25270 */
[----:B------:R-:W-:Y:S02]  /*2370*/  SEL R5, R9, R5, !P0 ;  /* 0x0000000509057207 */ /* 0x000fe40004000000 */
[----:B------:R-:W-:Y:S02]  /*2380*/  SEL R20, R8, R20, !P1 ;  /* 0x0000001408147207 */ /* 0x000fe40004800000 */
[----:B------:R-:W-:Y:S01]  /*2390*/  SEL R21, R10, R21, !P1 ;  /* 0x000000150a157207 */ /* 0x000fe20004800000 */
[----:B---3--:R-:W-:-:S04]  /*23a0*/  IMAD.HI.U32 R18, R19, R2, RZ ;  /* 0x0000000213127227 */ /* 0x008fc800078e00ff */
        /* <DEDUP_REMOVED lines=10> */
[----:B------:R-:W-:-:S04]  /*2450*/  @!P0 IMAD.HI.U32 R7, R21, R2, RZ ;  /* 0x0000000215078227 */ /* 0x000fc800078e00ff */
[----:B------:R-:W-:Y:S01]  /*2460*/  IMAD.MOV R2, RZ, RZ, -R6 ;  /* 0x000000ffff027224 */ /* 0x000fe200078e0a06 */
[----:B------:R-:W-:Y:S02]  /*2470*/  @!P0 SHF.R.U32.HI R3, RZ, R3, R7 ;  /* 0x00000003ff038219 */ /* 0x000fe40000011607 */
[----:B------:R-:W-:Y:S01]  /*2480*/  IADD3 R7, PT, PT, -R5, RZ, RZ ;  /* 0x000000ff05077210 */ /* 0x000fe20007ffe1ff */
[----:B------:R-:W-:Y:S01]  /*2490*/  IMAD R2, R40, R2, R5 ;  /* 0x0000000228027224 */ /* 0x000fe200078e0205 */
        /* <DEDUP_REMOVED lines=10> */
.L_x_40:
[----:B------:R-:W1:Y:S02]  /*2540*/  LDCU UR8, c[0x0][0xb30] ;  /* 0x00016600ff0877ac */ /* 0x000e640008000800 */
[----:B-1----:R-:W-:-:S09]  /*2550*/  UISETP.NE.AND UP0, UPT, UR8, 0x1, UPT ;  /* 0x000000010800788c */ /* 0x002fd2000bf05270 */
[----:B------:R-:W-:Y:S05]  /*2560*/  BRA.U UP0, `(.L_x_41) ;  /* 0x0000000100407547 */ /* 0x000fea000b800000 */
[----:B------:R-:W1:Y:S08]  /*2570*/  LDC.64 R4, c[0x0][0xb10] ;  /* 0x0002c400ff047b82 */ /* 0x000e700000000a00 */
[----:B------:R-:W2:Y:S08]  /*2580*/  LDC.64 R2, c[0x0][0xb18] ;  /* 0x0002c600ff027b82 */ /* 0x000eb00000000a00 */
[----:B------:R-:W4:Y:S08]  /*2590*/  LDC R6, c[0x0][0xb20] ;  /* 0x0002c800ff067b82 */ /* 0x000f300000000800 */
[----:B------:R-:W3:Y:S01]  /*25a0*/  LDC R7, c[0x0][0xb0c] ;  /* 0x0002c300ff077b82 */ /* 0x000ee20000000800 */
[----:B-1----:R-:W-:-:S05]  /*25b0*/  IMAD.HI.U32 R4, R10, R4, RZ ;  /* 0x000000040a047227 */ /* 0x002fca00078e00ff */
[----:B------:R-:W-:Y:S01]  /*25c0*/  SHF.R.U32.HI R4, RZ, R5, R4 ;  /* 0x00000005ff047219 */ /* 0x000fe20000011604 */
[----:B--2---:R-:W-:Y:S01]  /*25d0*/  IMAD.HI.U32 R3, R9, R3, RZ ;  /* 0x0000000309037227 */ /* 0x004fe200078e00ff */
[----:B------:R-:W-:-:S04]  /*25e0*/  ISETP.NE.AND P0, PT, R2, 0x1, PT ;  /* 0x000000010200780c */ /* 0x000fc80003f05270 */
[----:B----4-:R-:W-:-:S04]  /*25f0*/  SHF.R.U32.HI R3, RZ, R6, R3 ;  /* 0x00000006ff037219 */ /* 0x010fc80000011603 */
[----:B------:R-:W-:Y:S02]  /*2600*/  SEL R3, R9, R3, !P0 ;  /* 0x0000000309037207 */ /* 0x000fe40004000000 */
[----:B---3--:R-:W-:-:S04]  /*2610*/  ISETP.NE.AND P1, PT, R7, 0x1, PT ;  /* 0x000000010700780c */ /* 0x008fc80003f25270 */
[----:B------:R-:W-:-:S05]  /*2620*/  SEL R4, R10, R4, !P1 ;  /* 0x000000040a047207 */ /* 0x000fca0004800000 */
[----:B------:R-:W-:Y:S02]  /*2630*/  IMAD.IADD R5, R3, 0x1, -R4 ;  /* 0x0000000103057824 */ /* 0x000fe400078e0a04 */
[----:B------:R-:W-:Y:S02]  /*2640*/  IMAD.IADD R3, R4, 0x1, -R3 ;  /* 0x0000000104037824 */ /* 0x000fe400078e0a03 */
[----:B------:R-:W-:Y:S02]  /*2650*/  IMAD R10, R5, R7, R10 ;  /* 0x00000007050a7224 */ /* 0x000fe400078e020a */
[----:B------:R-:W-:-:S07]  /*2660*/  IMAD R9, R3, R2, R9 ;  /* 0x0000000203097224 */ /* 0x000fce00078e0209 */
.L_x_41:
[----:B------:R-:W-:Y:S01]  /*2670*/  VIADD R14, R14, 0x1 ;  /* 0x000000010e0e7836 */ /* 0x000fe20000000000 */
[----:B------:R-:W-:Y:S01]  /*2680*/  PLOP3.LUT P1, PT, PT, PT, PT, 0x80, 0x8 ;  /* 0x000000000008781c */ /* 0x000fe20003f2f070 */
[----:B------:R-:W-:Y:S02]  /*2690*/  IMAD.IADD R21, R10, 0x1, R87 ;  /* 0x000000010a157824 */ /* 0x000fe400078e0257 */
[----:B------:R-:W-:Y:S01]  /*26a0*/  IMAD.IADD R20, R9, 0x1, R86 ;  /* 0x0000000109147824 */ /* 0x000fe200078e0256 */
[----:B------:R-:W-:-:S04]  /*26b0*/  ISETP.NE.AND P0, PT, R14, 0x2, PT ;  /* 0x000000020e00780c */ /* 0x000fc80003f05270 */
[----:B------:R-:W-:Y:S02]  /*26c0*/  SEL R2, RZ, 0x1, P0 ;  /* 0x00000001ff027807 */ /* 0x000fe40000000000 */
[----:B------:R-:W-:Y:S02]  /*26d0*/  SEL R14, R14, RZ, P0 ;  /* 0x000000ff0e0e7207 */ /* 0x000fe40000000000 */
[----:B------:R-:W-:Y:S01]  /*26e0*/  LOP3.LUT R13, R13, R2, RZ, 0x3c, !PT ;  /* 0x000000020d0d7212 */ /* 0x000fe200078e3cff */
[----:B------:R-:W-:Y:S06]  /*26f0*/  @P2 BRA `(.L_x_42) ;  /* 0xfffffff000082947 */ /* 0x000fec000383ffff */
[----:B------:R-:W-:Y:S01]  /*2700*/  UIADD3 UR5, UPT, UPT, UR5, 0x10, URZ ;  /* 0x0000001005057890 */ /* 0x000fe2000fffe0ff */
[----:B------:R-:W-:-:S03]  /*2710*/  SHF.L.U32 R2, R15, 0x1f, RZ ;  /* 0x0000001f0f027819 */ /* 0x000fc600000006ff */
[----:B------:R-:W-:-:S09]  /*2720*/  ULEA UR4, UR13, UR5, 0x3 ;  /* 0x000000050d047291 */ /* 0x000fd2000f8e18ff */
[----:B------:R-:W1:Y:S02]  /*2730*/  SYNCS.PHASECHK.TRANS64.TRYWAIT P0, [UR4], R2 ;  /* 0x00000002ff0075a7 */ /* 0x000e640008001104 */
[----:B-1----:R-:W-:Y:S05]  /*2740*/  @!P0 BRA `(.L_x_43) ;  /* 0x00000068006c8947 */ /* 0x002fea0003800000 */
.L_x_141:
[----:B------:R-:W-:-:S04]  /*2750*/  UIADD3 UR6, UPT, UPT, UR13, 0x1, URZ ;  /* 0x000000010d067890 */ /* 0x000fc8000fffe0ff */
[----:B------:R-:W-:-:S04]  /*2760*/  UISETP.NE.AND UP0, UPT, UR6, 0x2, UPT ;  /* 0x000000020600788c */ /* 0x000fc8000bf05270 */
[----:B------:R-:W-:Y:S02]  /*2770*/  USEL UR4, URZ, 0x1, UP0 ;  /* 0x00000001ff047887 */ /* 0x000fe40008000000 */
[----:B------:R-:W-:-:S04]  /*2780*/  USEL UR6, UR6, URZ, UP0 ;  /* 0x000000ff06067287 */ /* 0x000fc80008000000 */
[----:B------:R-:W-:Y:S01]  /*2790*/  ULEA UR6, UR6, UR5, 0x3 ;  /* 0x0000000506067291 */ /* 0x000fe2000f8e18ff */
[----:B-1----:R-:W-:-:S04]  /*27a0*/  LOP3.LUT R2, R15, UR4, RZ, 0x3c, !PT ;  /* 0x000000040f027c12 */ /* 0x002fc8000f8e3cff */
[----:B------:R-:W-:Y:S01]  /*27b0*/  SHF.L.U32 R2, R2, 0x1f, RZ ;  /* 0x0000001f02027819 */ /* 0x000fe200000006ff */
[----:B---3--:R-:W-:-:S07]  /*27c0*/  IMAD.U32 R0, RZ, RZ, UR6 ;  /* 0x00000006ff007e24 */ /* 0x008fce000f8e00ff */
.L_x_44:
[----:B-1----:R1:W2:Y:S02]  /*27d0*/  SYNCS.PHASECHK.TRANS64.TRYWAIT P0, [R0+URZ], R2 ;  /* 0x00000002000075a7 */ /* 0x0022a400080011ff */
[----:B--2---:R-:W-:Y:S05]  /*27e0*/  @!P0 NANOSLEEP.SYNCS 0x989680 ;  /* 0x009896800000895d */ /* 0x004fea0003900000 */
[----:B------:R-:W2:Y:S02]  /*27f0*/  @!P0 SYNCS.PHASECHK.TRANS64 P0, [R0+URZ], R2 ;  /* 0x00000002000085a7 */ /* 0x000ea400080010ff */
[----:B--2---:R-:W-:Y:S05]  /*2800*/  @P0 EXIT ;  /* 0x000000000000094d */ /* 0x004fea0003800000 */
[----:B------:R-:W-:Y:S05]  /*2810*/  BRA `(.L_x_44) ;  /* 0xfffffffc00ec7947 */ /* 0x000fea000383ffff */
.L_x_22:
[----:B------:R-:W-:-:S04]  /*2820*/  UISETP.NE.AND UP0, UPT, UR37, URZ, UPT ;  /* 0x000000ff2500728c */ /* 0x000fc8000bf05270 */
[----:B------:R-:W-:-:S09]  /*2830*/  UISETP.NE.OR UP0, UPT, UR5, 0x1, UP0 ;  /* 0x000000010500788c */ /* 0x000fd20008705670 */
[----:B------:R-:W-:Y:S05]  /*2840*/  BRA.U UP0, `(.L_x_45) ;  /* 0x00000005004c7547 */ /* 0x000fea000b800000 */
[----:B------:R-:W-:Y:S01]  /*2850*/  HFMA2 R3, -RZ, RZ, 0, 0 ;  /* 0x00000000ff037431 */ /* 0x000fe200000001ff */
[----:B------:R-:W-:Y:S01]  /*2860*/  ISETP.GE.U32.AND P2, PT, R9, 0x4, PT ;  /* 0x000000040900780c */ /* 0x000fe20003f46070 */
[----:B------:R-:W-:Y:S01]  /*2870*/  IMAD.MOV.U32 R12, RZ, RZ, 0x1 ;  /* 0x00000001ff0c7424 */ /* 0x000fe200078e00ff */
[----:B------:R-:W-:Y:S01]  /*2880*/  CS2R R10, SRZ ;  /* 0x00000000000a7805 */ /* 0x000fe2000001ff00 */
[----:B------:R-:W-:Y:S01]  /*2890*/  IMAD.MOV.U32 R8, RZ, RZ, RZ ;  /* 0x000000ffff087224 */ /* 0x000fe200078e00ff */
[----:B------:R-:W-:Y:S01]  /*28a0*/  UMOV UR4, 0x400 ;  /* 0x0000040000047882 */ /* 0x000fe20000000000 */
[----:B------:R-:W-:Y:S01]  /*28b0*/  UMOV UR6, URZ ;  /* 0x000000ff00067c82 */ /* 0x000fe20008000000 */
[----:B------:R-:W-:-:S12]  /*28c0*/  ULEA UR37, UR37, UR4, 0x18 ;  /* 0x0000000425257291 */ /* 0x000fd8000f8ec0ff */
.L_x_49:
[----:B------:R-:W-:Y:S02]  /*28d0*/  LEA R0, R3, UR37, 0x3 ;  /* 0x0000002503007c11 */ /* 0x000fe4000f8e18ff */
[----:B------:R-:W-:-:S03]  /*28e0*/  SHF.L.U32 R4, R8, 0x1f, RZ ;  /* 0x0000001f08047819 */ /* 0x000fc600000006ff */
[----:B------:R-:W-:Y:S01]  /*28f0*/  VIADD R5, R0, 0xe0 ;  /* 0x000000e000057836 */ /* 0x000fe20000000000 */
[----:B------:R-:W1:Y:S02]  /*2900*/  SYNCS.PHASECHK.TRANS64.TRYWAIT P0, [R0+URZ+0xd0], R4 ;  /* 0x0000d004000075a7 */ /* 0x000e6400080011ff */
[----:B-1----:R-:W-:Y:S05]  /*2910*/  @!P0 BRA `(.L_x_46) ;  /* 0x0000006800108947 */ /* 0x002fea0003800000 */
.L_x_142:
[----:B------:R-:W-:Y:S01]  /*2920*/  ULEA UR5, UR6, UR37, 0x3 ;  /* 0x0000002506057291 */ /* 0x000fe2000f8e18ff */
[----:B-1----:R-:W-:Y:S01]  /*2930*/  PRMT R0, RZ, 0x654, R5 ;  /* 0x00000654ff007816 */ /* 0x002fe20000000005 */
[----:B------:R-:W-:Y:S01]  /*2940*/  @!P2 IMAD.MOV.U32 R4, RZ, RZ, 0x10 ;  /* 0x00000010ff04a424 */ /* 0x000fe200078e00ff */
[----:B------:R-:W-:Y:S01]  /*2950*/  SHF.L.U32 R5, R12, 0x1f, RZ ;  /* 0x0000001f0c057819 */ /* 0x000fe200000006ff */
[----:B------:R-:W-:Y:S01]  /*2960*/  UIADD3 UR4, UPT, UPT, UR5, 0x70, URZ ;  /* 0x0000007005047890 */ /* 0x000fe2000fffe0ff */
[----:B------:R1:W-:Y:S05]  /*2970*/  SYNCS.ARRIVE.TRANS64.RED.A1T0 RZ, [R0+URZ], RZ ;  /* 0x000000ff00ff79a7 */ /* 0x0003ea00081004ff */
[----:B------:R-:W-:Y:S01]  /*2980*/  IMAD.U32 R6, RZ, RZ, UR4 ;  /* 0x00000004ff067e24 */ /* 0x000fe2000f8e00ff */
[----:B------:R-:W2:Y:S04]  /*2990*/  SYNCS.PHASECHK.TRANS64.TRYWAIT P0, [UR5+0x80], R5 ;  /* 0x00008005ff0075a7 */ /* 0x000ea80008001105 */
[----:B------:R-:W-:Y:S01]  /*29a0*/  PRMT R6, R9, 0x654, R6 ;  /* 0x0000065409067816 */ /* 0x000fe20000000006 */
[----:B-12---:R-:W-:Y:S06]  /*29b0*/  @!P0 BRA `(.L_x_47) ;  /* 0x0000006400fc8947 */ /* 0x006fec0003800000 */
.L_x_144:
[----:B------:R-:W-:Y:S01]  /*29c0*/  ULEA UR4, UR6, UR37, 0x4 ;  /* 0x0000002506047291 */ /* 0x000fe2000f8e20ff */
[----:B------:R-:W-:Y:S01]  /*29d0*/  SEL R2, R6, R2, !P2 ;  /* 0x0000000206027207 */ /* 0x000fe20005000000 */
[----:B------:R-:W-:Y:S01]  /*29e0*/  UIADD3 UR5, UPT, UPT, UR5, 0x70, URZ ;  /* 0x0000007005057890 */ /* 0x000fe2000fffe0ff */
[----:B-1----:R-:W-:Y:S01]  /*29f0*/  LEA R0, R11, UR37, 0x3 ;  /* 0x000000250b007c11 */ /* 0x002fe2000f8e18ff */
[----:B------:R-:W-:Y:S01]  /*2a00*/  UIADD3 UR4, UPT, UPT, UR4, 0x100, URZ ;  /* 0x0000010004047890 */ /* 0x000fe2000fffe0ff */
[----:B------:R1:W-:Y:S01]  /*2a10*/  @!P2 SYNCS.ARRIVE.TRANS64.RED RZ, [R2+URZ], R4 ;  /* 0x0000000402ffa9a7 */ /* 0x0003e200080004ff */
[----:B------:R-:W-:Y:S01]  /*2a20*/  UIADD3 UR6, UPT, UPT, UR6, 0x1, URZ ;  /* 0x0000000106067890 */ /* 0x000fe2000fffe0ff */
[----:B------:R-:W-:-:S03]  /*2a30*/  VIADD R3, R3, 0x1 ;  /* 0x0000000103037836 */ /* 0x000fc60000000000 */
[----:B------:R-:W-:Y:S02]  /*2a40*/  UISETP.NE.AND UP0, UPT, UR6, 0x2, UPT ;  /* 0x000000020600788c */ /* 0x000fe4000bf05270 */
[----:B------:R-:W-:Y:S01]  /*2a50*/  ISETP.NE.AND P0, PT, R3, 0x2, PT ;  /* 0x000000020300780c */ /* 0x000fe20003f05270 */
[----:B------:R-:W-:Y:S06]  /*2a60*/  UGETNEXTWORKID.BROADCAST [UR4], [UR5] ;  /* 0x00000000040073ca */ /* 0x000fec0008000100 */
[----:B------:R-:W-:Y:S02]  /*2a70*/  USEL UR4, URZ, 0x1, UP0 ;  /* 0x00000001ff047887 */ /* 0x000fe40008000000 */
[----:B------:R-:W-:-:S04]  /*2a80*/  USEL UR6, UR6, URZ, UP0 ;  /* 0x000000ff06067287 */ /* 0x000fc80008000000 */
[----:B------:R-:W-:Y:S02]  /*2a90*/  LOP3.LUT R12, R12, UR4, RZ, 0x3c, !PT ;  /* 0x000000040c0c7c12 */ /* 0x000fe4000f8e3cff */
[----:B-1----:R-:W-:-:S04]  /*2aa0*/  SHF.L.U32 R4, R10, 0x1f, RZ ;  /* 0x0000001f0a047819 */ /* 0x002fc800000006ff */
[----:B------:R-:W1:Y:S02]  /*2ab0*/  SYNCS.PHASECHK.TRANS64.TRYWAIT P1, [R0+URZ+0x70], R4 ;  /* 0x00007004000075a7 */ /* 0x000e6400080211ff */
[----:B-1----:R-:W-:Y:S05]  /*2ac0*/  @!P1 BRA `(.L_x_48) ;  /* 0x0000006400d09947 */ /* 0x002fea0003800000 */
.L_x_145:
[----:B-1----:R-:W-:Y:S01]  /*2ad0*/  LEA R4, R11, UR37, 0x4 ;  /* 0x000000250b047c11 */ /* 0x002fe2000f8e20ff */
[----:B------:R-:W-:Y:S01]  /*2ae0*/  VIADD R0, R0, 0x80 ;  /* 0x0000008000007836 */ /* 0x000fe20000000000 */
[----:B------:R-:W-:Y:S01]  /*2af0*/  SEL R3, R3, RZ, P0 ;  /* 0x000000ff03037207 */ /* 0x000fe20000000000 */
[----:B------:R-:W-:-:S03]  /*2b00*/  VIADD R11, R11, 0x1 ;  /* 0x000000010b0b7836 */ /* 0x000fc60000000000 */
[----:B------:R-:W1:Y:S01]  /*2b10*/  LDS.128 R4, [R4+0x100] ;  /* 0x0001000004047984 */ /* 0x000e620000000c00 */
[----:B------:R-:W-:Y:S02]  /*2b20*/  PRMT R0, RZ, 0x654, R0 ;  /* 0x00000654ff007816 */ /* 0x000fe40000000000 */
[C---:B------:R-:W-:Y:S01]  /*2b30*/  ISETP.NE.AND P1, PT, R11.reuse, 0x2, PT ;  /* 0x000000020b00780c */ /* 0x040fe20003f25270 */
[----:B------:R-:W-:Y:S01]  /*2b40*/  @!PT LDS RZ, [RZ] ;  /* 0x00000000fffff984 */ /* 0x000fe20000000800 */
[----:B------:R-:W-:Y:S01]  /*2b50*/  @!PT LDS RZ, [RZ] ;  /* 0x00000000fffff984 */ /* 0x000fe20000000800 */
[----:B------:R-:W-:Y:S01]  /*2b60*/  @!PT LDS RZ, [RZ] ;  /* 0x00000000fffff984 */ /* 0x000fe20000000800 */
[----:B------:R-:W-:Y:S01]  /*2b70*/  @!PT LDS RZ, [RZ] ;  /* 0x00000000fffff984 */ /* 0x000fe20000000800 */
[----:B------:R2:W-:Y:S06]  /*2b80*/  MEMBAR.ALL.CTA ;  /* 0x0000000000007992 */ /* 0x0005ec0000008000 */
[----:B--2---:R-:W2:Y:S01]  /*2b90*/  FENCE.VIEW.ASYNC.S ;  /* 0x00000000000073c6 */ /* 0x004ea20000000000 */
[----:B------:R-:W-:Y:S01]  /*2ba0*/  SEL R11, R11, RZ, P1 ;  /* 0x000000ff0b0b7207 */ /* 0x000fe20000800000 */
[----:B--2---:R2:W-:Y:S01]  /*2bb0*/  SYNCS.ARRIVE.TRANS64.RED.A1T0 RZ, [R0+URZ], RZ ;  /* 0x000000ff00ff79a7 */ /* 0x0045e200081004ff */
[----:B-1----:R-:W-:-:S02]  /*2bc0*/  LOP3.LUT P3, RZ, R6, 0x1, RZ, 0xc0, !PT ;  /* 0x0000000106ff7812 */ /* 0x002fc4000786c0ff */
[----:B------:R-:W-:-:S04]  /*2bd0*/  SEL R4, RZ, 0x1, P1 ;  /* 0x00000001ff047807 */ /* 0x000fc80000800000 */
[----:B------:R-:W-:Y:S02]  /*2be0*/  LOP3.LUT R10, R10, R4, RZ, 0x3c, !PT ;  /* 0x000000040a0a7212 */ /* 0x000fe400078e3cff */
[----:B--2---:R-:W-:-:S04]  /*2bf0*/  SEL R0, RZ, 0x1, P0 ;  /* 0x00000001ff007807 */ /* 0x004fc80000000000 */
[----:B------:R-:W-:Y:S01]  /*2c00*/  LOP3.LUT R8, R8, R0, RZ, 0x3c, !PT ;  /* 0x0000000008087212 */ /* 0x000fe200078e3cff */
[----:B------:R-:W-:Y:S06]  /*2c10*/  @P3 BRA `(.L_x_49) ;  /* 0xfffffffc002c3947 */ /* 0x000fec000383ffff */
[----:B------:R-:W-:Y:S01]  /*2c20*/  ULEA UR5, UR6, UR37, 0x3 ;  /* 0x0000002506057291 */ /* 0x000fe2000f8e18ff */
[----:B------:R-:W-:-:S08]  /*2c30*/  SHF.L.U32 R2, R12, 0x1f, RZ ;  /* 0x0000001f0c027819 */ /* 0x000fd000000006ff */
[----:B------:R-:W1:Y:S02]  /*2c40*/  SYNCS.PHASECHK.TRANS64 P0, [UR5+0x80], R2 ;  /* 0x00008002ff0075a7 */ /* 0x000e640008001005 */
[----:B-1----:R-:W-:Y:S05]  /*2c50*/  @P0 BRA `(.L_x_50) ;  /* 0x0000000000080947 */ /* 0x002fea0003800000 */
[----:B------:R-:W1:Y:S02]  /*2c60*/  SYNCS.PHASECHK.TRANS64.TRYWAIT P0, [UR5+0x80], R2 ;  /* 0x00008002ff0075a7 */ /* 0x000e640008001105 */
[----:B-1----:R-:W-:Y:S05]  /*2c70*/  @!P0 BRA `(.L_x_51) ;  /* 0x0000006400788947 */ /* 0x002fea0003800000 */
.L_x_50:
[----:B------:R-:W-:-:S04]  /*2c80*/  UIADD3 UR4, UPT, UPT, UR6, 0x1, URZ ;  /* 0x0000000106047890 */ /* 0x000fc8000fffe0ff */
[----:B------:R-:W-:-:S04]  /*2c90*/  UISETP.NE.AND UP0, UPT, UR4, 0x2, UPT ;  /* 0x000000020400788c */ /* 0x000fc8000bf05270 */
[----:B------:R-:W-:Y:S02]  /*2ca0*/  USEL UR7, URZ, 0x1, UP0 ;  /* 0x00000001ff077887 */ /* 0x000fe40008000000 */
[----:B------:R-:W-:-:S04]  /*2cb0*/  USEL UR4, UR4, URZ, UP0 ;  /* 0x000000ff04047287 */ /* 0x000fc80008000000 */
[----:B------:R-:W-:Y:S01]  /*2cc0*/  ULEA UR4, UR4, UR37, 0x3 ;  /* 0x0000002504047291 */ /* 0x000fe2000f8e18ff */
[----:B-1----:R-:W-:-:S04]  /*2cd0*/  LOP3.LUT R2, R12, UR7, RZ, 0x3c, !PT ;  /* 0x000000070c027c12 */ /* 0x002fc8000f8e3cff */
[----:B------:R-:W-:-:S04]  /*2ce0*/  SHF.L.U32 R0, R2, 0x1f, RZ ;  /* 0x0000001f02007819 */ /* 0x000fc800000006ff */
[----:B------:R-:W1:Y:S02]  /*2cf0*/  SYNCS.PHASECHK.TRANS64 P0, [UR4+0x80], R0 ;  /* 0x00008000ff0075a7 */ /* 0x000e640008001004 */
[----:B-1----:R-:W-:Y:S05]  /*2d00*/  @P0 EXIT ;  /* 0x000000000000094d */ /* 0x002fea0003800000 */
[----:B------:R-:W-:Y:S02]  /*2d10*/  SHF.L.U32 R2, R2, 0x1f, RZ ;  /* 0x0000001f02027819 */ /* 0x000fe400000006ff */
[----:B------:R-:W-:-:S07]  /*2d20*/  MOV R0, UR4 ;  /* 0x0000000400007c02 */ /* 0x000fce0008000f00 */
.L_x_52:
[----:B-1----:R1:W2:Y:S02]  /*2d30*/  SYNCS.PHASECHK.TRANS64.TRYWAIT P0, [R0+URZ+0x80], R2 ;  /* 0x00008002000075a7 */ /* 0x0022a400080011ff */
[----:B--2---:R-:W-:Y:S05]  /*2d40*/  @!P0 NANOSLEEP.SYNCS 0x989680 ;  /* 0x009896800000895d */ /* 0x004fea0003900000 */
[----:B------:R-:W2:Y:S02]  /*2d50*/  @!P0 SYNCS.PHASECHK.TRANS64 P0, [R0+URZ+0x80], R2 ;  /* 0x00008002000085a7 */ /* 0x000ea400080010ff */
[----:B--2---:R-:W-:Y:S05]  /*2d60*/  @P0 EXIT ;  /* 0x000000000000094d */ /* 0x004fea0003800000 */
[----:B------:R-:W-:Y:S05]  /*2d70*/  BRA `(.L_x_52) ;  /* 0xfffffffc00ec7947 */ /* 0x000fea000383ffff */
.L_x_45:
[----:B------:R-:W-:Y:S05]  /*2d80*/  BRA.U UP3, `(.L_x_53) ;  /* 0x0000000d03bc7547 */ /* 0x000fea000b800000 */
[----:B------:R-:W-:Y:S01]  /*2d90*/  UMOV UR4, 0x40 ;  /* 0x0000004000047882 */ /* 0x000fe20000000000 */
[----:B------:R-:W-:Y:S01]  /*2da0*/  NOP ;  /* 0x0000000000007918 */ /* 0x000fe20000000000 */
[----:B------:R-:W-:Y:S01]  /*2db0*/  ULEA UR4, UR37, UR4, 0x18 ;  /* 0x0000000425047291 */ /* 0x000fe2000f8ec0ff */
[----:B------:R-:W-:Y:S02]  /*2dc0*/  UMOV UR5, 0x400 ;  /* 0x0000040000057882 */ /* 0x000fe40000000000 */
[----:B------:R-:W-:-:S06]  /*2dd0*/  ULEA UR37, UR37, UR5, 0x18 ;  /* 0x0000000525257291 */ /* 0x000fcc000f8ec0ff */
[----:B------:R-:W1:Y:S02]  /*2de0*/  LDS.U8 R2, [UR4+0x1c] ;  /* 0x00001c04ff027984 */ /* 0x000e640008000000 */
[----:B-1----:R-:W-:-:S13]  /*2df0*/  ISETP.NE.AND P0, PT, R2, RZ, PT ;  /* 0x000000ff0200720c */ /* 0x002fda0003f05270 */
[----:B------:R-:W-:Y:S05]  /*2e00*/  @P0 BRA `(.L_x_54) ;  /* 0x0000000000580947 */ /* 0x000fea0003800000 */
[----:B------:R-:W-:-:S13]  /*2e10*/  ELECT P0, URZ, PT ;  /* 0x0000000000ff782f */ /* 0x000fda0003800000 */
[----:B------:R-:W-:Y:S05]  /*2e20*/  @!P0 BRA `(.L_x_55) ;  /* 0x0000000000608947 */ /* 0x000fea0003800000 */
[----:B------:R-:W-:Y:S01]  /*2e30*/  UMOV UR5, 0x10 ;  /* 0x0000001000057882 */ /* 0x000fe20000000000 */
[----:B------:R-:W-:Y:S01]  /*2e40*/  HFMA2 R2, -RZ, RZ, 0, 5.9604644775390625e-08 ;  /* 0x00000001ff027431 */ /* 0x000fe200000001ff */
[----:B------:R-:W-:-:S03]  /*2e50*/  MOV R3, 0xffff ;  /* 0x0000ffff00037802 */ /* 0x000fc60000000f00 */
[----:B------:R-:W-:Y:S04]  /*2e60*/  DEPBAR.LE SB1, 0x36 ;  /* 0x00009d800000791a */ /* 0x000fe80000000000 */
[----:B------:R-:W1:Y:S02]  /*2e70*/  UTCATOMSWS.FIND_AND_SET.ALIGN UP0, UR5, UR5 ;  /* 0x00000005000575e3 */ /* 0x000e640008000800 */
[----:B-1----:R-:W-:Y:S01]  /*2e80*/  MOV R4, UR5 ;  /* 0x0000000500047c02 */ /* 0x002fe20008000f00 */
[----:B------:R-:W-:Y:S06]  /*2e90*/  BRA.U UP0, `(.L_x_56) ;  /* 0x0000000100187547 */ /* 0x000fec000b800000 */
.L_x_57:
[----:B------:R-:W-:Y:S05]  /*2ea0*/  NANOSLEEP 0x64 ;  /* 0x000000640000795d */ /* 0x000fea0003800000 */
[----:B------:R-:W-:-:S05]  /*2eb0*/  UMOV UR5, 0x10 ;  /* 0x0000001000057882 */ /* 0x000fca0000000000 */
[----:B------:R-:W-:Y:S04]  /*2ec0*/  DEPBAR.LE SB1, 0x36 ;  /* 0x00009d800000791a */ /* 0x000fe80000000000 */
[----:B------:R-:W1:Y:S02]  /*2ed0*/  UTCATOMSWS.FIND_AND_SET.ALIGN UP0, UR5, UR5 ;  /* 0x00000005000575e3 */ /* 0x000e640008000800 */
[----:B-1----:R-:W-:Y:S01]  /*2ee0*/  MOV R4, UR5 ;  /* 0x0000000500047c02 */ /* 0x002fe20008000f00 */
[----:B------:R-:W-:Y:S05]  /*2ef0*/  BRA.U !UP0, `(.L_x_57) ;  /* 0xfffffffd08e87547 */ /* 0x000fea000b83ffff */
.L_x_56:
[-C--:B------:R-:W-:Y:S02]  /*2f00*/  SHF.L.U32 R3, R3, R4.reuse, RZ ;  /* 0x0000000403037219 */ /* 0x080fe400000006ff */
[----:B------:R-:W-:Y:S01]  /*2f10*/  SHF.L.U32 R2, R2, R4, RZ ;  /* 0x0000000402027219 */ /* 0x000fe200000006ff */
[----:B------:R-:W-:Y:S02]  /*2f20*/  IMAD.SHL.U32 R4, R4, 0x20, RZ ;  /* 0x0000002004047824 */ /* 0x000fe400078e00ff */
[----:B------:R1:W-:Y:S04]  /*2f30*/  ATOMS.OR RZ, [UR4+0x14], R3 ;  /* 0x00001403ffff798c */ /* 0x0003e8000b000004 */
[----:B------:R1:W-:Y:S04]  /*2f40*/  ATOMS.OR RZ, [UR4+0x18], R2 ;  /* 0x00001802ffff798c */ /* 0x0003e8000b000004 */
[----:B------:R1:W-:Y:S01]  /*2f50*/  STS [UR37+0x120], R4 ;  /* 0x00012004ff007988 */ /* 0x0003e20008000825 */
[----:B------:R-:W-:Y:S05]  /*2f60*/  BRA `(.L_x_55) ;  /* 0x0000000000107947 */ /* 0x000fea0003800000 */
.L_x_54:
[----:B------:R-:W-:-:S05]  /*2f70*/  MOV R2, 0xffffffff ;  /* 0xffffffff00027802 */ /* 0x000fca0000000f00 */
[----:B------:R1:W-:Y:S02]  /*2f80*/  STS [UR37+0x120], R2 ;  /* 0x00012002ff007988 */ /* 0x0003e40008000825 */
[----:B-1----:R-:W-:Y:S02]  /*2f90*/  MOV R2, 0x2fb0 ;  /* 0x00002fb000027802 */ /* 0x002fe40000000f00 */
[----:B-----5:R-:W-:Y:S05]  /*2fa0*/  CALL.REL.NOINC `($__internal_1_$__cuda_sm10x_tcgen05_guardrail_trap_phase_invalid_during_alloc) ;  /* 0x0000006800c47944 */ /* 0x020fea0003c00000 */
.L_x_55:
[----:B------:R-:W-:Y:S05]  /*2fb0*/  WARPSYNC.ALL ;  /* 0x0000000000007948 */ /* 0x000fea0003800000 */
[----:B------:R-:W2:Y:S01]  /*2fc0*/  S2UR UR5, SR_CgaCtaId ;  /* 0x00000000000579c3 */ /* 0x000ea20000008800 */
[----:B------:R-:W-:Y:S01]  /*2fd0*/  UMOV UR4, 0x400 ;  /* 0x0000040000047882 */ /* 0x000fe20000000000 */
[----:B------:R-:W-:-:S06]  /*2fe0*/  NOP ;  /* 0x0000000000007918 */ /* 0x000fcc0000000000 */
[----:B------:R-:W-:Y:S06]  /*2ff0*/  BAR.ARV 0x6, 0xa0 ;  /* 0x0182800000007b1d */ /* 0x000fec0000002000 */
[----:B------:R-:W3:Y:S01]  /*3000*/  LDCU UR7, c[0x0][0x38c] ;  /* 0x00007180ff0777ac */ /* 0x000ee20008000800 */
[----:B------:R-:W-:Y:S01]  /*3010*/  LOP3.LUT R0, R0, 0xffff, RZ, 0xc0, !PT ;  /* 0x0000ffff00007812 */ /* 0x000fe200078ec0ff */
[----:B------:R-:W-:Y:S01]  /*3020*/  IMAD.MOV.U32 R11, RZ, RZ, 0x1 ;  /* 0x00000001ff0b7424 */ /* 0x000fe200078e00ff */
[----:B------:R-:W-:Y:S01]  /*3030*/  CS2R R8, SRZ ;  /* 0x0000000000087805 */ /* 0x000fe2000001ff00 */
[----:B------:R-:W4:Y:S01]  /*3040*/  LDCU UR6, c[0x0][0x38c] ;  /* 0x00007180ff0677ac */ /* 0x000f220008000800 */
[----:B------:R-:W-:Y:S01]  /*3050*/  R2UR UR9, R0 ;  /* 0x00000000000972ca */ /* 0x000fe200000e0000 */
[----:B------:R-:W-:Y:S01]  /*3060*/  IMAD.MOV.U32 R10, RZ, RZ, RZ ;  /* 0x000000ffff0a7224 */ /* 0x000fe200078e00ff */
[----:B------:R-:W-:Y:S01]  /*3070*/  UMOV UR16, URZ ;  /* 0x000000ff00107c82 */ /* 0x000fe20008000000 */
[----:B------:R-:W-:Y:S01]  /*3080*/  UMOV UR15, URZ ;  /* 0x000000ff000f7c82 */ /* 0x000fe20008000000 */
[----:B--2---:R-:W-:Y:S01]  /*3090*/  ULEA UR5, UR5, UR4, 0x18 ;  /* 0x0000000405057291 */ /* 0x004fe2000f8ec0ff */
[----:B------:R-:W-:Y:S01]  /*30a0*/  UMOV UR24, 0x0 ;  /* 0x0000000000187882 */ /* 0x000fe20000000000 */
[----:B------:R-:W-:-:S02]  /*30b0*/  UMOV UR25, 0x8218010 ;  /* 0x0821801000197882 */ /* 0x000fc40000000000 */
[----:B------:R-:W-:Y:S02]  /*30c0*/  UIADD3 UR11, UPT, UPT, UR5, 0x8400, URZ ;  /* 0x00008400050b7890 */ /* 0x000fe4000fffe0ff */
[----:B------:R-:W-:Y:S02]  /*30d0*/  UIADD3 UR12, UPT, UPT, UR5, 0x10400, URZ ;  /* 0x00010400050c7890 */ /* 0x000fe4000fffe0ff */
[----:B---3--:R-:W-:Y:S01]  /*30e0*/  UIADD3 UR7, UPT, UPT, UR7, 0x3f, URZ ;  /* 0x0000003f07077890 */ /* 0x008fe2000fffe0ff */
[----:B-1----:R-:W1:Y:S01]  /*30f0*/  LDS R2, [UR5+0x120] ;  /* 0x00012005ff027984 */ /* 0x002e620008000800 */
[----:B------:R-:W-:Y:S02]  /*3100*/  USHF.R.U32.HI UR11, URZ, 0x4, UR11 ;  /* 0x00000004ff0b7899 */ /* 0x000fe4000801160b */
[----:B------:R-:W-:Y:S02]  /*3110*/  USHF.R.S32.HI UR4, URZ, 0x1f, UR7 ;  /* 0x0000001fff047899 */ /* 0x000fe40008011407 */
[----:B------:R-:W-:-:S02]  /*3120*/  USHF.R.U32.HI UR12, URZ, 0x4, UR12 ;  /* 0x00000004ff0c7899 */ /* 0x000fc4000801160c */
[----:B------:R-:W-:Y:S02]  /*3130*/  ULEA.HI UR4, UR4, UR7, URZ, 0x6 ;  /* 0x0000000704047291 */ /* 0x000fe4000f8f30ff */
[----:B------:R-:W-:Y:S02]  /*3140*/  ULOP3.LUT UR11, UR11, 0x3fff, URZ, 0xc0, !UPT ;  /* 0x00003fff0b0b7892 */ /* 0x000fe4000f8ec0ff */
[----:B------:R-:W-:Y:S02]  /*3150*/  USHF.R.S32.HI UR4, URZ, 0x6, UR4 ;  /* 0x00000006ff047899 */ /* 0x000fe40008011404 */
[----:B------:R-:W-:Y:S02]  /*3160*/  ULOP3.LUT UR12, UR12, 0x3fff, URZ, 0xc0, !UPT ;  /* 0x00003fff0c0c7892 */ /* 0x000fe4000f8ec0ff */
[----:B------:R-:W-:Y:S01]  /*3170*/  UISETP.LT.AND UP0, UPT, UR4, 0x1, UPT ;  /* 0x000000010400788c */ /* 0x000fe2000bf01270 */
[----:B------:R-:W-:Y:S01]  /*3180*/  UMOV UR22, 0x0 ;  /* 0x0000000000167882 */ /* 0x000fe20000000000 */
[----:B------:R-:W-:-:S02]  /*3190*/  UMOV UR23, 0x8218010 ;  /* 0x0821801000177882 */ /* 0x000fc40000000000 */
[----:B------:R-:W-:Y:S02]  /*31a0*/  USEL UR10, UR4, 0x1, !UP0 ;  /* 0x00000001040a7887 */ /* 0x000fe4000c000000 */
[----:B------:R-:W-:Y:S02]  /*31b0*/  ULOP3.LUT UR11, UR11, 0x2000000, URZ, 0xfc, !UPT ;  /* 0x020000000b0b7892 */ /* 0x000fe4000f8efcff */
[----:B------:R-:W-:Y:S02]  /*31c0*/  ULOP3.LUT UR12, UR12, 0x2000000, URZ, 0xfc, !UPT ;  /* 0x020000000c0c7892 */ /* 0x000fe4000f8efcff */
[----:B------:R-:W-:Y:S02]  /*31d0*/  UIADD3 UR10, UPT, UPT, -UR10, URZ, URZ ;  /* 0x000000ff0a0a7290 */ /* 0x000fe4000fffe1ff */
[----:B----4-:R-:W-:Y:S01]  /*31e0*/  UISETP.GE.AND UP3, UPT, UR6, 0x1, UPT ;  /* 0x000000010600788c */ /* 0x010fe2000bf66270 */
[----:B------:R-:W-:Y:S01]  /*31f0*/  UMOV UR20, 0x0 ;  /* 0x0000000000147882 */ /* 0x000fe20000000000 */
[----:B------:R-:W-:Y:S01]  /*3200*/  UMOV UR21, 0x8218010 ;  /* 0x0821801000157882 */ /* 0x000fe20000000000 */
[----:B------:R-:W-:Y:S01]  /*3210*/  UMOV UR18, 0x0 ;  /* 0x0000000000127882 */ /* 0x000fe20000000000 */
[----:B------:R-:W-:Y:S01]  /*3220*/  UMOV UR19, 0x8218010 ;  /* 0x0821801000137882 */ /* 0x000fe20000000000 */
[----:B-1----:R-:W-:-:S15]  /*3230*/  R2UR UR17, R2 ;  /* 0x00000000021172ca */ /* 0x002fde00000e0000 */
.L_x_64:
[----:B------:R-:W-:Y:S02]  /*3240*/  LEA R0, R10, UR5, 0x3 ;  /* 0x000000050a007c11 */ /* 0x000fe4000f8e18ff */
[----:B------:R-:W-:Y:S02]  /*3250*/  SHF.L.U32 R2, R9, 0x1f, RZ ;  /* 0x0000001f09027819 */ /* 0x000fe400000006ff */
[----:B------:R-:W-:Y:S01]  /*3260*/  PLOP3.LUT P0, PT, PT, PT, UP3, 0x80, 0x8 ;  /* 0x000000000008781c */ /* 0x000fe20003f0f038 */
[----:B------:R-:W-:Y:S01]  /*3270*/  VIADD R3, R0, 0x80 ;  /* 0x0000008000037836 */ /* 0x000fe20000000000 */
[----:B-1----:R-:W1:Y:S02]  /*3280*/  SYNCS.PHASECHK.TRANS64.TRYWAIT P1, [R0+URZ+0x70], R2 ;  /* 0x00007002000075a7 */ /* 0x002e6400080211ff */
[----:B-1-3--:R-:W-:Y:S09]  /*3290*/  @!P1 BRA `(.L_x_58) ;  /* 0x0000006000089947 */ /* 0x00aff20003800000 */
.L_x_147:
[----:B------:R-:W-:Y:S01]  /*32a0*/  LEA R4, R10, UR5, 0x4 ;  /* 0x000000050a047c11 */ /* 0x000fe2000f8e20ff */
[----:B------:R-:W-:Y:S01]  /*32b0*/  @UP3 ULEA UR6, UR15, UR5, 0x3 ;  /* 0x000000050f063291 */ /* 0x000fe2000f8e18ff */
[----:B------:R-:W-:Y:S01]  /*32c0*/  PLOP3.LUT P2, PT, PT, PT, PT, 0x80, 0x8 ;  /* 0x000000000008781c */ /* 0x000fe20003f4f070 */
[----:B------:R-:W-:Y:S01]  /*32d0*/  ULEA UR7, UR16, UR5, 0x3 ;  /* 0x0000000510077291 */ /* 0x000fe2000f8e18ff */
[----:B------:R-:W-:Y:S01]  /*32e0*/  PRMT R3, RZ, 0x654, R3 ;  /* 0x00000654ff037816 */ /* 0x000fe20000000003 */
[----:B------:R-:W-:Y:S01]  /*32f0*/  ULEA UR8, UR16, UR17, 0x7 ;  /* 0x0000001110087291 */ /* 0x000fe2000f8e38ff */
[----:B------:R-:W2:Y:S01]  /*3300*/  LDS.128 R4, [R4+0x100] ;  /* 0x0001000004047984 */ /* 0x000ea20000000c00 */
[----:B-1----:R-:W-:Y:S02]  /*3310*/  @P0 SHF.L.U32 R2, R8, 0x1f, RZ ;  /* 0x0000001f08020819 */ /* 0x002fe400000006ff */
[----:B------:R-:W-:Y:S01]  /*3320*/  SHF.L.U32 R0, R11, 0x1f, RZ ;  /* 0x0000001f0b007819 */ /* 0x000fe200000006ff */
[----:B------:R-:W-:Y:S01]  /*3330*/  @!PT LDS RZ, [RZ] ;  /* 0x00000000fffff984 */ /* 0x000fe20000000800 */
[----:B------:R-:W-:Y:S01]  /*3340*/  @!PT LDS RZ, [RZ] ;  /* 0x00000000fffff984 */ /* 0x000fe20000000800 */
[----:B------:R-:W-:Y:S01]  /*3350*/  @!PT LDS RZ, [RZ] ;  /* 0x00000000fffff984 */ /* 0x000fe20000000800 */
[----:B------:R-:W-:Y:S01]  /*3360*/  @!PT LDS RZ, [RZ] ;  /* 0x00000000fffff984 */ /* 0x000fe20000000800 */
[----:B------:R1:W-:Y:S06]  /*3370*/  MEMBAR.ALL.CTA ;  /* 0x0000000000007992 */ /* 0x0003ec0000008000 */
[----:B-1----:R-:W1:Y:S02]  /*3380*/  FENCE.VIEW.ASYNC.S ;  /* 0x00000000000073c6 */ /* 0x002e640000000000 */
[----:B-1----:R1:W-:Y:S01]  /*3390*/  SYNCS.ARRIVE.TRANS64.RED.A1T0 RZ, [R3+URZ], RZ ;  /* 0x000000ff03ff79a7 */ /* 0x0023e200081004ff */
[----:B------:R1:W3:Y:S01]  /*33a0*/  @P0 SYNCS.PHASECHK.TRANS64.TRYWAIT P2, [UR6], R2 ;  /* 0x00000002ff0005a7 */ /* 0x0002e20008041106 */
[----:B--2---:R-:W-:Y:S01]  /*33b0*/  LOP3.LUT P1, RZ, R6, 0x1, RZ, 0xc0, !PT ;  /* 0x0000000106ff7812 */ /* 0x004fe2000782c0ff */
[----:B------:R-:W2:Y:S02]  /*33c0*/  SYNCS.PHASECHK.TRANS64.TRYWAIT P0, [UR7+0xb0], R0 ;  /* 0x0000b000ff0075a7 */ /* 0x000ea40008001107 */
[----:B-123--:R-:W-:Y:S10]  /*33d0*/  @!P0 BRA `(.L_x_59) ;  /* 0x0000005c00cc8947 */ /* 0x00eff40003800000 */
.L_x_149:
[----:B------:R-:W-:Y:S01]  /*33e0*/  IADD3 R10, PT, PT, R10, 0x1, RZ ;  /* 0x000000010a0a7810 */ /* 0x000fe20007ffe0ff */
[----:B------:R-:W-:Y:S06]  /*33f0*/  BRA.U !UP3, `(.L_x_60) ;  /* 0x000000010bc07547 */ /* 0x000fec000b800000 */
[----:B------:R-:W-:Y:S01]  /*3400*/  UPLOP3.LUT UP4, UPT, UPT, UPT, UPT, 0x40, 0x4 ;  /* 0x000000000004789c */ /* 0x000fe20003f8e870 */
[----:B------:R-:W-:Y:S01]  /*3410*/  UMOV UR14, UR10 ;  /* 0x0000000a000e7c82 */ /* 0x000fe20008000000 */
[----:B------:R-:W-:Y:S01]  /*3420*/  UMOV UR13, UR4 ;  /* 0x00000004000d7c82 */ /* 0x000fe20008000000 */
[----:B------:R-:W-:-:S08]  /*3430*/  UMOV UR42, UR15 ;  /* 0x0000000f002a7c82 */ /* 0x000fd00008000000 */
.L_x_63:
[----:B------:R-:W-:Y:S02]  /*3440*/  UIADD3 UR14, UPT, UPT, UR14, 0x1, URZ ;  /* 0x000000010e0e7890 */ /* 0x000fe4000fffe0ff */
[----:B--2---:R-:W-:Y:S02]  /*3450*/  ULEA UR6, UR42, UR5, 0x3 ;  /* 0x000000052a067291 */ /* 0x004fe4000f8e18ff */
[----:B------:R-:W-:Y:S01]  /*3460*/  UISETP.NE.AND UP0, UPT, UR14, URZ, UPT ;  /* 0x000000ff0e00728c */ /* 0x000fe2000bf05270 */
[----:B---3--:R-:W-:Y:S10]  /*3470*/  @P2 BRA `(.L_x_61) ;  /* 0x00000000000c2947 */ /* 0x008ff40003800000 */
[----:B-1----:R-:W-:Y:S04]  /*3480*/  SHF.L.U32 R2, R8, 0x1f, RZ ;  /* 0x0000001f08027819 */ /* 0x002fe800000006ff */
[----:B------:R-:W1:Y:S02]  /*3490*/  SYNCS.PHASECHK.TRANS64.TRYWAIT P0, [UR6], R2 ;  /* 0x00000002ff0075a7 */ /* 0x000e640008001106 */
[----:B-1----:R-:W-:Y:S05]  /*34a0*/  @!P0 BRA `(.L_x_62) ;  /* 0x0000005c00b08947 */ /* 0x002fea0003800000 */
.L_x_61:
[----:B------:R-:W-:Y:S01]  /*34b0*/  UISETP.NE.AND UP1, UPT, UR13, 0x1, UPT ;  /* 0x000000010d00788c */ /* 0x000fe2000bf25270 */
[----:B------:R-:W-:Y:S01]  /*34c0*/  PLOP3.LUT P2, PT, PT, PT, PT, 0x80, 0x8 ;  /* 0x000000000008781c */ /* 0x000fe20003f4f070 */
[----:B------:R-:W-:Y:S02]  /*34d0*/  UIADD3 UR15, UPT, UPT, UR42, 0x1, URZ ;  /* 0x000000012a0f7890 */ /* 0x000fe4000fffe0ff */
[----:B------:R-:W-:Y:S02]  /*34e0*/  ULEA UR28, UR42, UR12, 0xa ;  /* 0x0000000c2a1c7291 */ /* 0x000fe4000f8e50ff */
[----:B------:R-:W-:Y:S01]  /*34f0*/  UISETP.NE.AND UP2, UPT, UR15, 0x2, UPT ;  /* 0x000000020f00788c */ /* 0x000fe2000bf45270 */
[----:B------:R-:W-:Y:S01]  /*3500*/  PLOP3.LUT P0, PT, PT, PT, UP1, 0x80, 0x8 ;  /* 0x000000000008781c */ /* 0x000fe20003f0f018 */
[----:B------:R-:W-:Y:S02]  /*3510*/  UIADD3 UR40, UPT, UPT, UR28, 0x80, URZ ;  /* 0x000000801c287890 */ /* 0x000fe4000fffe0ff */
[----:B------:R-:W-:Y:S02]  /*3520*/  USEL UR27, URZ, 0x1, UP2 ;  /* 0x00000001ff1b7887 */ /* 0x000fe40009000000 */
[----:B------:R-:W-:Y:S02]  /*3530*/  USEL UR15, UR15, URZ, UP2 ;  /* 0x000000ff0f0f7287 */ /* 0x000fe40009000000 */
[----:B------:R-:W-:Y:S02]  /*3540*/  UIADD3 UR36, UPT, UPT, UR28, 0x100, URZ ;  /* 0x000001001c247890 */ /* 0x000fe4000fffe0ff */
[----:B------:R-:W-:Y:S01]  /*3550*/  @UP1 ULEA UR26, UR15, UR5, 0x3 ;  /* 0x000000050f1a1291 */ /* 0x000fe2000f8e18ff */
[----:B------:R-:W-:Y:S01]  /*3560*/  LOP3.LUT R8, R8, UR27, RZ, 0x3c, !PT ;  /* 0x0000001b08087c12 */ /* 0x000fe2000f8e3cff */
[----:B------:R-:W-:Y:S02]  /*3570*/  UIADD3 UR32, UPT, UPT, UR28, 0x180, URZ ;  /* 0x000001801c207890 */ /* 0x000fe4000fffe0ff */
[----:B------:R-:W-:Y:S01]  /*3580*/  UIADD3 UR6, UPT, UPT, UR6, 0x10, URZ ;  /* 0x0000001006067890 */ /* 0x000fe2000fffe0ff */
[----:B-1----:R-:W-:Y:S01]  /*3590*/  @P0 SHF.L.U32 R0, R8, 0x1f, RZ ;  /* 0x0000001f08000819 */ /* 0x002fe200000006ff */
[----:B------:R-:W-:Y:S01]  /*35a0*/  UIADD3 UR13, UPT, UPT, UR13, -0x1, URZ ;  /* 0xffffffff0d0d7890 */ /* 0x000fe2000fffe0ff */
[----:B------:R-:W-:Y:S02]  /*35b0*/  UMOV UR29, 0x40004040 ;  /* 0x40004040001d7882 */ /* 0x000fe40000000000 */
[----:B------:R2:W3:Y:S01]  /*35c0*/  @P0 SYNCS.PHASECHK.TRANS64.TRYWAIT P2, [UR26], R0 ;  /* 0x00000000ff0005a7 */ /* 0x0004e2000804111a */
[----:B------:R-:W-:Y:S01]  /*35d0*/  ULEA UR26, UR42, UR11, 0xa ;  /* 0x0000000b2a1a7291 */ /* 0x000fe2000f8e50ff */
[----:B------:R-:W-:Y:S01]  /*35e0*/  UMOV UR27, 0x40004040 ;  /* 0x40004040001b7882 */ /* 0x000fe20000000000 */
[----:B------:R-:W-:Y:S02]  /*35f0*/  UMOV UR41, 0x40004040 ;  /* 0x4000404000297882 */ /* 0x000fe40000000000 */
[----:B------:R-:W-:Y:S02]  /*3600*/  UIADD3 UR38, UPT, UPT, UR26, 0x80, URZ ;  /* 0x000000801a267890 */ /* 0x000fe4000fffe0ff */
[----:B------:R-:W-:Y:S02]  /*3610*/  UIADD3 UR34, UPT, UPT, UR26, 0x100, URZ ;  /* 0x000001001a227890 */ /* 0x000fe4000fffe0ff */
[----:B------:R-:W-:Y:S01]  /*3620*/  UIADD3 UR30, UPT, UPT, UR26, 0x180, URZ ;  /* 0x000001801a1e7890 */ /* 0x000fe2000fffe0ff */
[----:B------:R2:W-:Y:S01]  /*3630*/  UTCHMMA gdesc[UR26], gdesc[UR28], tmem[UR8], tmem[UR24], idesc[UR25], UP4 ;  /* 0x00ff181c1a0075ea */ /* 0x0005e2000a000008 */
[----:B------:R-:W-:Y:S01]  /*3640*/  UPLOP3.LUT UP4, UPT, UPT, UPT, UPT, 0x80, 0x8 ;  /* 0x000000000008789c */ /* 0x000fe20003f8f070 */
[----:B------:R-:W-:Y:S01]  /*3650*/  UMOV UR39, 0x40004040 ;  /* 0x4000404000277882 */ /* 0x000fe20000000000 */
[----:B------:R-:W-:Y:S01]  /*3660*/  UMOV UR37, 0x40004040 ;  /* 0x4000404000257882 */ /* 0x000fe20000000000 */
[----:B------:R2:W-:Y:S01]  /*3670*/  UTCHMMA gdesc[UR38], gdesc[UR40], tmem[UR8], tmem[UR22], idesc[UR23], UPT ;  /* 0x00ff1628260075ea */ /* 0x0005e2000b800008 */
[----:B------:R-:W-:Y:S01]  /*3680*/  UMOV UR35, 0x40004040 ;  /* 0x4000404000237882 */ /* 0x000fe20000000000 */
[----:B------:R-:W-:Y:S01]  /*3690*/  UMOV UR33, 0x40004040 ;  /* 0x4000404000217882 */ /* 0x000fe20000000000 */
[----:B------:R-:W-:Y:S01]  /*36a0*/  UMOV UR31, 0x40004040 ;  /* 0x40004040001f7882 */ /* 0x000fe20000000000 */
[----:B------:R2:W-:Y:S01]  /*36b0*/  UTCHMMA gdesc[UR34], gdesc[UR36], tmem[UR8], tmem[UR20], idesc[UR21], UPT ;  /* 0x00ff1424220075ea */ /* 0x0005e2000b800008 */
[----:B------:R2:W-:Y:S01]  /*36c0*/  UTCHMMA gdesc[UR30], gdesc[UR32], tmem[UR8], tmem[UR18], idesc[UR19], UPT ;  /* 0x00ff12201e0075ea */ /* 0x0005e2000b800008 */
[----:B------:R2:W-:Y:S01]  /*36d0*/  UTCBAR.MULTICAST [UR6], URZ, UR9 ;  /* 0x000000ff060073e9 */ /* 0x0005e20008000809 */
[----:B------:R-:W-:Y:S01]  /*36e0*/  UMOV UR42, UR15 ;  /* 0x0000000f002a7c82 */ /* 0x000fe20008000000 */
[----:B------:R-:W-:Y:S05]  /*36f0*/  BRA.U UP0, `(.L_x_63) ;  /* 0xfffffffd00507547 */ /* 0x000fea000b83ffff */
.L_x_60:
[----:B------:R-:W-:Y:S01]  /*3700*/  UIADD3 UR16, UPT, UPT, UR16, 0x1, URZ ;  /* 0x0000000110107890 */ /* 0x000fe2000fffe0ff */
[C---:B------:R-:W-:Y:S01]  /*3710*/  ISETP.NE.AND P0, PT, R10.reuse, 0x2, PT ;  /* 0x000000020a00780c */ /* 0x040fe20003f05270 */
[----:B------:R-:W-:Y:S02]  /*3720*/  UIADD3 UR7, UPT, UPT, UR7, 0x90, URZ ;  /* 0x0000009007077890 */ /* 0x000fe4000fffe0ff */
[----:B------:R-:W-:Y:S01]  /*3730*/  UISETP.NE.AND UP0, UPT, UR16, 0x4, UPT ;  /* 0x000000041000788c */ /* 0x000fe2000bf05270 */
[----:B-12---:R-:W-:Y:S02]  /*3740*/  SEL R0, RZ, 0x1, P0 ;  /* 0x00000001ff007807 */ /* 0x006fe40000000000 */
[----:B------:R-:W-:Y:S01]  /*3750*/  SEL R10, R10, RZ, P0 ;  /* 0x000000ff0a0a7207 */ /* 0x000fe20000000000 */
[----:B------:R-:W-:Y:S01]  /*3760*/  USEL UR6, URZ, 0x1, UP0 ;  /* 0x00000001ff067887 */ /* 0x000fe20008000000 */
[----:B------:R-:W-:Y:S01]  /*3770*/  LOP3.LUT R9, R9, R0, RZ, 0x3c, !PT ;  /* 0x0000000009097212 */ /* 0x000fe200078e3cff */
[----:B------:R-:W-:Y:S01]  /*3780*/  USEL UR16, UR16, URZ, UP0 ;  /* 0x000000ff10107287 */ /* 0x000fe20008000000 */
[----:B------:R1:W-:Y:S03]  /*3790*/  UTCBAR [UR7], URZ ;  /* 0x000000ff070073e9 */ /* 0x0003e600080000ff */
[----:B------:R-:W-:Y:S01]  /*37a0*/  LOP3.LUT R11, R11, UR6, RZ, 0x3c, !PT ;  /* 0x000000060b0b7c12 */ /* 0x000fe2000f8e3cff */
[----:B------:R-:W-:Y:S07]  /*37b0*/  @P1 BRA `(.L_x_64) ;  /* 0xfffffff800a01947 */ /* 0x000fee000383ffff */
[----:B------:R-:W2:Y:S01]  /*37c0*/  S2UR UR4, SR_CgaCtaId ;  /* 0x00000000000479c3 */ /* 0x000ea20000008800 */
[----:B------:R-:W-:Y:S01]  /*37d0*/  ELECT P0, URZ, PT ;  /* 0x0000000000ff782f */ /* 0x000fe20003800000 */
[----:B------:R-:W-:Y:S01]  /*37e0*/  IMAD.MOV.U32 R0, RZ, RZ, 0x1 ;  /* 0x00000001ff007424 */ /* 0x000fe200078e00ff */
[----:B------:R-:W-:Y:S01]  /*37f0*/  UIADD3 UR5, UPT, UPT, UR5, 0xb0, URZ ;  /* 0x000000b005057890 */ /* 0x000fe2000fffe0ff */
[----:B------:R-:W-:Y:S01]  /*3800*/  SHF.L.U32 R2, R11, 0x1f, RZ ;  /* 0x0000001f0b027819 */ /* 0x000fe200000006ff */
[----:B------:R-:W-:-:S03]  /*3810*/  UMOV UR6, 0x40 ;  /* 0x0000004000067882 */ /* 0x000fc60000000000 */
[----:B------:R-:W-:Y:S01]  /*3820*/  UVIRTCOUNT.DEALLOC.SMPOOL 0x80 ;  /* 0x000000800000784c */ /* 0x000fe20000000000 */
[----:B--2---:R-:W-:Y:S02]  /*3830*/  ULEA UR4, UR4, UR6, 0x18 ;  /* 0x0000000604047291 */ /* 0x004fe4000f8ec0ff */
[----:B------:R-:W-:-:S07]  /*3840*/  ULEA UR6, UR16, UR5, 0x3 ;  /* 0x0000000510067291 */ /* 0x000fce000f8e18ff */
[----:B------:R2:W-:Y:S02]  /*3850*/  @P0 STS.U8 [UR4+0x1c], R0 ;  /* 0x00001c00ff000988 */ /* 0x0005e40008000004 */
[----:B------:R-:W4:Y:S02]  /*3860*/  SYNCS.PHASECHK.TRANS64.TRYWAIT P0, [UR6], R2 ;  /* 0x00000002ff0075a7 */ /* 0x000f240008001106 */
[----:B--2-4-:R-:W-:Y:S05]  /*3870*/  @!P0 BRA `(.L_x_65) ;  /* 0x0000005800d48947 */ /* 0x014fea0003800000 */
.L_x_152:
[----:B-1----:R-:W-:-:S04]  /*3880*/  UIADD3 UR7, UPT, UPT, UR16, 0x1, URZ ;  /* 0x0000000110077890 */ /* 0x002fc8000fffe0ff */
[----:B------:R-:W-:-:S04]  /*3890*/  UISETP.NE.AND UP0, UPT, UR7, 0x4, UPT ;  /* 0x000000040700788c */ /* 0x000fc8000bf05270 */
[----:B------:R-:W-:Y:S02]  /*38a0*/  USEL UR8, URZ, 0x1, UP0 ;  /* 0x00000001ff087887 */ /* 0x000fe40008000000 */
[----:B------:R-:W-:-:S04]  /*38b0*/  USEL UR7, UR7, URZ, UP0 ;  /* 0x000000ff07077287 */ /* 0x000fc80008000000 */
[----:B------:R-:W-:Y:S01]  /*38c0*/  ULEA UR6, UR7, UR5, 0x3 ;  /* 0x0000000507067291 */ /* 0x000fe2000f8e18ff */
[----:B--2---:R-:W-:-:S04]  /*38d0*/  LOP3.LUT R2, R11, UR8, RZ, 0x3c, !PT ;  /* 0x000000080b027c12 */ /* 0x004fc8000f8e3cff */
[----:B------:R-:W-:-:S04]  /*38e0*/  SHF.L.U32 R3, R2, 0x1f, RZ ;  /* 0x0000001f02037819 */ /* 0x000fc800000006ff */
[----:B------:R-:W1:Y:S02]  /*38f0*/  SYNCS.PHASECHK.TRANS64.TRYWAIT P0, [UR6], R3 ;  /* 0x00000003ff0075a7 */ /* 0x000e640008001106 */
[----:B-1----:R-:W-:Y:S05]  /*3900*/  @!P0 BRA `(.L_x_66) ;  /* 0x0000005800c88947 */ /* 0x002fea0003800000 */
.L_x_154:
[----:B------:R-:W-:-:S04]  /*3910*/  UIADD3 UR7, UPT, UPT, UR7, 0x1, URZ ;  /* 0x0000000107077890 */ /* 0x000fc8000fffe0ff */
[----:B------:R-:W-:-:S04]  /*3920*/  UISETP.NE.AND UP0, UPT, UR7, 0x4, UPT ;  /* 0x000000040700788c */ /* 0x000fc8000bf05270 */
[----:B------:R-:W-:Y:S02]  /*3930*/  USEL UR8, URZ, 0x1, UP0 ;  /* 0x00000001ff087887 */ /* 0x000fe40008000000 */
[----:B------:R-:W-:-:S04]  /*3940*/  USEL UR7, UR7, URZ, UP0 ;  /* 0x000000ff07077287 */ /* 0x000fc80008000000 */
[----:B------:R-:W-:Y:S01]  /*3950*/  ULEA UR6, UR7, UR5, 0x3 ;  /* 0x0000000507067291 */ /* 0x000fe2000f8e18ff */
[----:B------:R-:W-:-:S04]  /*3960*/  LOP3.LUT R2, R2, UR8, RZ, 0x3c, !PT ;  /* 0x0000000802027c12 */ /* 0x000fc8000f8e3cff */
[----:B-1----:R-:W-:-:S04]  /*3970*/  SHF.L.U32 R3, R2, 0x1f, RZ ;  /* 0x0000001f02037819 */ /* 0x002fc800000006ff */
[----:B------:R-:W1:Y:S02]  /*3980*/  SYNCS.PHASECHK.TRANS64.TRYWAIT P0, [UR6], R3 ;  /* 0x00000003ff0075a7 */ /* 0x000e640008001106 */
[----:B-1----:R-:W-:Y:S05]  /*3990*/  @!P0 BRA `(.L_x_67) ;  /* 0x0000005800bc8947 */ /* 0x002fea0003800000 */
.L_x_156:
[----:B------:R-:W-:-:S04]  /*39a0*/  UIADD3 UR7, UPT, UPT, UR7, 0x1, URZ ;  /* 0x0000000107077890 */ /* 0x000fc8000fffe0ff */
[----:B------:R-:W-:-:S04]  /*39b0*/  UISETP.NE.AND UP0, UPT, UR7, 0x4, UPT ;  /* 0x000000040700788c */ /* 0x000fc8000bf05270 */
[----:B------:R-:W-:Y:S02]  /*39c0*/  USEL UR6, URZ, 0x1, UP0 ;  /* 0x00000001ff067887 */ /* 0x000fe40008000000 */
[----:B------:R-:W-:-:S04]  /*39d0*/  USEL UR7, UR7, URZ, UP0 ;  /* 0x000000ff07077287 */ /* 0x000fc80008000000 */
[----:B------:R-:W-:Y:S01]  /*39e0*/  ULEA UR7, UR7, UR5, 0x3 ;  /* 0x0000000507077291 */ /* 0x000fe2000f8e18ff */
[----:B------:R-:W-:-:S04]  /*39f0*/  LOP3.LUT R2, R2, UR6, RZ, 0x3c, !PT ;  /* 0x0000000602027c12 */ /* 0x000fc8000f8e3cff */
[----:B------:R-:W-:-:S04]  /*3a00*/  SHF.L.U32 R2, R2, 0x1f, RZ ;  /* 0x0000001f02027819 */ /* 0x000fc800000006ff */
[----:B------:R-:W2:Y:S02]  /*3a10*/  SYNCS.PHASECHK.TRANS64.TRYWAIT P0, [UR7], R2 ;  /* 0x00000002ff0075a7 */ /* 0x000ea40008001107 */
[----:B--2---:R-:W-:Y:S05]  /*3a20*/  @!P0 BRA `(.L_x_68) ;  /* 0x0000005800b08947 */ /* 0x004fea0003800000 */
.L_x_158:
[----:B------:R-:W-:Y:S01]  /*3a30*/  NOP ;  /* 0x0000000000007918 */ /* 0x000fe20000000000 */
[----:B-1----:R-:W1:Y:S01]  /*3a40*/  LDS R0, [UR4+0x14] ;  /* 0x00001404ff007984 */ /* 0x002e620008000800 */
[----:B------:R-:W-:Y:S01]  /*3a50*/  ULOP3.LUT UR6, UR17, 0xffff, URZ, 0xc0, !UPT ;  /* 0x0000ffff11067892 */ /* 0x000fe2000f8ec0ff */
[----:B------:R-:W-:Y:S01]  /*3a60*/  UMOV UR8, 0xffff ;  /* 0x0000ffff00087882 */ /* 0x000fe20000000000 */
[----:B------:R-:W-:Y:S02]  /*3a70*/  UMOV UR5, 0x1 ;  /* 0x0000000100057882 */ /* 0x000fe40000000000 */
[----:B------:R-:W-:-:S04]  /*3a80*/  USHF.R.U32.HI UR6, URZ, 0x5, UR6 ;  /* 0x00000005ff067899 */ /* 0x000fc80008011606 */
[----:B------:R-:W-:Y:S02]  /*3a90*/  USHF.L.U32 UR8, UR8, UR6, URZ ;  /* 0x0000000608087299 */ /* 0x000fe400080006ff */
[----:B------:R-:W-:-:S04]  /*3aa0*/  USHF.L.U32 UR5, UR5, UR6, URZ ;  /* 0x0000000605057299 */ /* 0x000fc800080006ff */
[----:B-1----:R-:W-:-:S04]  /*3ab0*/  LOP3.LUT R0, R0, UR8, RZ, 0xc0, !PT ;  /* 0x0000000800007c12 */ /* 0x002fc8000f8ec0ff */
[----:B------:R-:W-:-:S13]  /*3ac0*/  ISETP.NE.AND P0, PT, R0, UR8, PT ;  /* 0x0000000800007c0c */ /* 0x000fda000bf05270 */
[----:B------:R-:W-:Y:S05]  /*3ad0*/  @P0 BRA `(.L_x_69) ;  /* 0x0000000000580947 */ /* 0x000fea0003800000 */
[----:B------:R-:W1:Y:S02]  /*3ae0*/  LDS R0, [UR4+0x18] ;  /* 0x00001804ff007984 */ /* 0x000e640008000800 */
[----:B-1----:R-:W-:-:S04]  /*3af0*/  LOP3.LUT R0, R0, UR5, RZ, 0xc0, !PT ;  /* 0x0000000500007c12 */ /* 0x002fc8000f8ec0ff */
[----:B------:R-:W-:-:S13]  /*3b00*/  ISETP.NE.AND P0, PT, R0, UR5, PT ;  /* 0x0000000500007c0c */ /* 0x000fda000bf05270 */
[----:B------:R-:W-:Y:S05]  /*3b10*/  @P0 BRA `(.L_x_70) ;  /* 0x00000000003c0947 */ /* 0x000fea0003800000 */
[----:B------:R-:W1:Y:S01]  /*3b20*/  S2R R2, SR_LANEID ;  /* 0x0000000000027919 */ /* 0x000e620000000000 */
[----:B------:R-:W-:Y:S01]  /*3b30*/  ULOP3.LUT UR8, URZ, UR8, URZ, 0x33, !UPT ;  /* 0x00000008ff087292 */ /* 0x000fe2000f8e33ff */
[----:B------:R-:W-:Y:S02]  /*3b40*/  VOTEU.ANY UR7, UPT, PT ;  /* 0x0000000000077886 */ /* 0x000fe400038e0100 */
[----:B------:R-:W-:-:S03]  /*3b50*/  UFLO.U32 UR7, UR7 ;  /* 0x00000007000772bd */ /* 0x000fc600080e0000 */
[----:B------:R-:W-:-:S04]  /*3b60*/  IMAD.U32 R0, RZ, RZ, UR8 ;  /* 0x00000008ff007e24 */ /* 0x000fc8000f8e00ff */
[----:B------:R2:W4:Y:S02]  /*3b70*/  REDUX UR6, R0 ;  /* 0x00000000000673c4 */ /* 0x0005240000000000 */
[----:B------:R1:W-:Y:S02]  /*3b80*/  UTCATOMSWS.AND URZ, UR8 ;  /* 0x0000000800ff79e3 */ /* 0x0003e40008000000 */
[----:B-1----:R-:W-:Y:S02]  /*3b90*/  ISETP.EQ.U32.AND P0, PT, R2, UR7, PT ;  /* 0x0000000702007c0c */ /* 0x002fe4000bf02070 */
[----:B--2---:R-:W-:Y:S02]  /*3ba0*/  LOP3.LUT R0, RZ, UR5, RZ, 0x33, !PT ;  /* 0x00000005ff007c12 */ /* 0x004fe4000f8e33ff */
[----:B----4-:R-:W-:Y:S02]  /*3bb0*/  MOV R2, UR6 ;  /* 0x0000000600027c02 */ /* 0x010fe40008000f00 */
[----:B------:R-:W1:Y:S07]  /*3bc0*/  REDUX UR5, R0 ;  /* 0x00000000000573c4 */ /* 0x000e6e0000000000 */
[----:B------:R2:W-:Y:S01]  /*3bd0*/  @P0 ATOMS.AND RZ, [UR4+0x14], R2 ;  /* 0x00001402ffff098c */ /* 0x0005e2000a800004 */
[----:B-1----:R-:W-:-:S05]  /*3be0*/  IMAD.U32 R0, RZ, RZ, UR5 ;  /* 0x00000005ff007e24 */ /* 0x002fca000f8e00ff */
[----:B------:R2:W-:Y:S01]  /*3bf0*/  @P0 ATOMS.AND RZ, [UR4+0x18], R0 ;  /* 0x00001800ffff098c */ /* 0x0005e2000a800004 */
[----:B------:R-:W-:Y:S05]  /*3c00*/  BRA `(.L_x_71) ;  /* 0x0000000000147947 */ /* 0x000fea0003800000 */
.L_x_70:
[----:B------:R-:W-:Y:S02]  /*3c10*/  MOV R2, 0x3c30 ;  /* 0x00003c3000027802 */ /* 0x000fe40000000f00 */
[----:B---3-5:R-:W-:Y:S05]  /*3c20*/  CALL.REL.NOINC `($__internal_0_$__cuda_sm10x_tcgen05_guardrail_trap_col_being_dealloced_not_returned_by_alloc) ;  /* 0x0000005c00987944 */ /* 0x028fea0003c00000 */
[----:B------:R-:W-:Y:S05]  /*3c30*/  BRA `(.L_x_71) ;  /* 0x0000000000087947 */ /* 0x000fea0003800000 */
.L_x_69:
[----:B------:R-:W-:Y:S02]  /*3c40*/  MOV R2, 0x3c60 ;  /* 0x00003c6000027802 */ /* 0x000fe40000000f00 */
[----:B---3-5:R-:W-:Y:S05]  /*3c50*/  CALL.REL.NOINC `($__internal_2_$__cuda_sm10x_tcgen05_guardrail_trap_unallocated_columns_being_dealloced) ;  /* 0x0000005c00a47944 */ /* 0x028fea0003c00000 */
.L_x_71:
[----:B------:R-:W-:Y:S01]  /*3c60*/  NOP ;  /* 0x0000000000007918 */ /* 0x000fe20000000000 */
[----:B------:R-:W-:Y:S05]  /*3c70*/  EXIT ;  /* 0x000000000000794d */ /* 0x000fea0003800000 */
.L_x_53:
[----:B------:R-:W-:-:S09]  /*3c80*/  UISETP.NE.OR UP4, UPT, UR5, 0x3, !UP4 ;  /* 0x000000030500788c */ /* 0x000fd2000e785670 */
[----:B------:R-:W-:Y:S05]  /*3c90*/  BRA.U UP4, `(.L_x_72) ;  /* 0x0000000d04fc7547 */ /* 0x000fea000b800000 */
[----:B------:R-:W1:Y:S01]  /*3ca0*/  LDC R0, c[0x0][0xb30] ;  /* 0x0002cc00ff007b82 */ /* 0x000e620000000800 */
[----:B------:R-:W-:Y:S01]  /*3cb0*/  UMOV UR4, 0x400 ;  /* 0x0000040000047882 */ /* 0x000fe20000000000 */
[----:B------:R-:W-:Y:S01]  /*3cc0*/  HFMA2 R31, -RZ, RZ, 0, 0 ;  /* 0x00000000ff1f7431 */ /* 0x000fe200000001ff */
[----:B------:R-:W-:Y:S01]  /*3cd0*/  ULEA UR4, UR37, UR4, 0x18 ;  /* 0x0000000425047291 */ /* 0x000fe2000f8ec0ff */
[----:B------:R-:W-:Y:S01]  /*3ce0*/  IMAD.MOV.U32 R33, RZ, RZ, 0x1 ;  /* 0x00000001ff217424 */ /* 0x000fe200078e00ff */
[----:B------:R-:W-:Y:S01]  /*3cf0*/  MOV R29, 0x2000 ;  /* 0x00002000001d7802 */ /* 0x000fe20000000f00 */
[----:B------:R-:W-:Y:S01]  /*3d00*/  IMAD.MOV.U32 R32, RZ, RZ, RZ ;  /* 0x000000ffff207224 */ /* 0x000fe200078e00ff */
[----:B------:R-:W-:Y:S01]  /*3d10*/  UIADD3 UR5, UPT, UPT, UR4, 0x38, URZ ;  /* 0x0000003804057890 */ /* 0x000fe2000fffe0ff */
[----:B------:R-:W2:Y:S01]  /*3d20*/  LDC R28, c[0x0][0x370] ;  /* 0x0000dc00ff1c7b82 */ /* 0x000ea20000000800 */
[----:B------:R-:W-:Y:S02]  /*3d30*/  UPLOP3.LUT UP0, UPT, UPT, UPT, UPT, 0x40, 0x4 ;  /* 0x000000000004789c */ /* 0x000fe40003f0e870 */
[----:B------:R-:W-:-:S02]  /*3d40*/  UIADD3 UR33, UPT, UPT, UR4, 0x20, URZ ;  /* 0x0000002004217890 */ /* 0x000fc4000fffe0ff */
[----:B------:R-:W-:Y:S02]  /*3d50*/  UIADD3 UR25, UPT, UPT, UR4, 0x28, URZ ;  /* 0x0000002804197890 */ /* 0x000fe4000fffe0ff */
[----:B------:R-:W-:Y:S01]  /*3d60*/  UIADD3 UR17, UPT, UPT, UR4, 0x30, URZ ;  /* 0x0000003004117890 */ /* 0x000fe2000fffe0ff */
[----:B------:R-:W3:Y:S01]  /*3d70*/  LDC R3, c[0x0][0xb0c] ;  /* 0x0002c300ff037b82 */ /* 0x000ee20000000800 */
[----:B------:R-:W-:-:S07]  /*3d80*/  UPRMT UR5, UR37, 0x654, UR5 ;  /* 0x0000065425057896 */ /* 0x000fce0008000005 */
[----:B------:R-:W4:Y:S01]  /*3d90*/  LDC R22, c[0x0][0xb20] ;  /* 0x0002c800ff167b82 */ /* 0x000f220000000800 */
[----:B-1----:R-:W-:-:S07]  /*3da0*/  ISETP.NE.AND P1, PT, R0, 0x1, PT ;  /* 0x000000010000780c */ /* 0x002fce0003f25270 */
[----:B------:R-:W1:Y:S08]  /*3db0*/  LDC.64 R34, c[0x0][0x348] ;  /* 0x0000d200ff227b82 */ /* 0x000e700000000a00 */
[----:B------:R-:W1:Y:S08]  /*3dc0*/  LDC.64 R14, c[0x0][0x888] ;  /* 0x00022200ff0e7b82 */ /* 0x000e700000000a00 */
[----:B------:R-:W1:Y:S08]  /*3dd0*/  LDC.64 R18, c[0x0][0xb10] ;  /* 0x0002c400ff127b82 */ /* 0x000e700000000a00 */
[----:B------:R-:W1:Y:S08]  /*3de0*/  LDC.64 R6, c[0x0][0xb18] ;  /* 0x0002c600ff067b82 */ /* 0x000e700000000a00 */
[----:B------:R-:W1:Y:S08]  /*3df0*/  LDC.64 R4, c[0x0][0xb28] ;  /* 0x0002ca00ff047b82 */ /* 0x000e700000000a00 */
[----:B------:R-:W1:Y:S08]  /*3e00*/  LDC.64 R16, c[0x0][0x890] ;  /* 0x00022400ff107b82 */ /* 0x000e700000000a00 */
[----:B--234-:R-:W1:Y:S02]  /*3e10*/  LDC R23, c[0x0][0x374] ;  /* 0x0000dd00ff177b82 */ /* 0x01ce640000000800 */
.L_x_83:
[C---:B------:R-:W-:Y:S02]  /*3e20*/  LEA R0, R32.reuse, UR4, 0x3 ;  /* 0x0000000420007c11 */ /* 0x040fe4000f8e18ff */
[----:B------:R-:W-:Y:S02]  /*3e30*/  SHF.L.U32 R2, R31, 0x1f, RZ ;  /* 0x0000001f1f027819 */ /* 0x000fe400000006ff */
[----:B------:R-:W-:Y:S02]  /*3e40*/  LEA R24, R32, UR4, 0x4 ;  /* 0x0000000420187c11 */ /* 0x000fe4000f8e20ff */
[----:B--2---:R-:W2:Y:S02]  /*3e50*/  SYNCS.PHASECHK.TRANS64.TRYWAIT P0, [R0+URZ+0x70], R2 ;  /* 0x00007002000075a7 */ /* 0x004ea400080011ff */
[----:B--2---:R-:W-:Y:S05]  /*3e60*/  @!P0 BRA `(.L_x_73) ;  /* 0x0000005400b88947 */ /* 0x004fea0003800000 */
.L_x_159:
[----:B------:R-:W-:Y:S01]  /*3e70*/  ISETP.GE.AND P0, PT, R40, 0x1, PT ;  /* 0x000000012800780c */ /* 0x000fe20003f06270 */
[----:B------:R-:W3:Y:S01]  /*3e80*/  LDS.128 R24, [R24+0x100] ;  /* 0x0001000018187984 */ /* 0x000ee20000000c00 */
[----:B--2---:R-:W-:Y:S01]  /*3e90*/  VIADD R0, R0, 0x80 ;  /* 0x0000008000007836 */ /* 0x004fe20000000000 */
[----:B------:R-:W-:Y:S01]  /*3ea0*/  @!PT LDS RZ, [RZ] ;  /* 0x00000000fffff984 */ /* 0x000fe20000000800 */
[----:B------:R-:W-:Y:S01]  /*3eb0*/  @!PT LDS RZ, [RZ] ;  /* 0x00000000fffff984 */ /* 0x000fe20000000800 */
[----:B------:R-:W-:Y:S01]  /*3ec0*/  @!PT LDS RZ, [RZ] ;  /* 0x00000000fffff984 */ /* 0x000fe20000000800 */
[----:B------:R-:W-:Y:S01]  /*3ed0*/  @!PT LDS RZ, [RZ] ;  /* 0x00000000fffff984 */ /* 0x000fe20000000800 */
[----:B------:R2:W-:Y:S06]  /*3ee0*/  MEMBAR.ALL.CTA ;  /* 0x0000000000007992 */ /* 0x0005ec0000008000 */
[----:B--2---:R-:W2:Y:S01]  /*3ef0*/  FENCE.VIEW.ASYNC.S ;  /* 0x00000000000073c6 */ /* 0x004ea20000000000 */
[----:B------:R-:W-:Y:S04]  /*3f00*/  PRMT R0, RZ, 0x654, R0 ;  /* 0x00000654ff007816 */ /* 0x000fe80000000000 */
[----:B--2---:R2:W-:Y:S01]  /*3f10*/  SYNCS.ARRIVE.TRANS64.RED.A1T0 RZ, [R0+URZ], RZ ;  /* 0x000000ff00ff79a7 */ /* 0x0045e200081004ff */
[----:B---3--:R-:W-:Y:S11]  /*3f20*/  LOP3.LUT P3, RZ, R26, 0x1, RZ, 0xc0, !PT ;  /* 0x000000011aff7812 */ /* 0x008ff6000786c0ff */
[----:B------:R-:W-:Y:S02]  /*3f30*/  @!UPT UIADD3 URZ, UPT, UPT, URZ, URZ, URZ ;  /* 0x000000fffffff290 */ /* 0x000fe4000fffe0ff */
[----:B------:R-:W-:Y:S02]  /*3f40*/  @P3 MOV R11, R24 ;  /* 0x00000018000b3202 */ /* 0x000fe40000000f00 */
[----:B------:R-:W-:Y:S01]  /*3f50*/  @P3 LOP3.LUT R10, R25, 0xffff, RZ, 0xc0, !PT ;  /* 0x0000ffff190a3812 */ /* 0x000fe200078ec0ff */
[----:B--2---:R-:W-:Y:S06]  /*3f60*/  @!P0 BRA `(.L_x_74) ;  /* 0x0000000000a48947 */ /* 0x004fec0003800000 */
[-C--:B-1----:R-:W-:Y:S01]  /*3f70*/  IMAD.HI.U32 R0, R23, R7.reuse, RZ ;  /* 0x0000000717007227 */ /* 0x082fe200078e00ff */
[----:B------:R-:W-:Y:S02]  /*3f80*/  ISETP.NE.AND P0, PT, R6, 0x1, PT ;  /* 0x000000010600780c */ /* 0x000fe40003f05270 */
[----:B------:R-:W-:Y:S01]  /*3f90*/  ISETP.NE.AND P2, PT, R40, 0x1, PT ;  /* 0x000000012800780c */ /* 0x000fe20003f45270 */
[----:B------:R-:W-:Y:S01]  /*3fa0*/  IMAD.HI.U32 R9, R28, R18, RZ ;  /* 0x000000121c097227 */ /* 0x000fe200078e00ff */
[----:B------:R-:W-:Y:S02]  /*3fb0*/  SHF.R.U32.HI R0, RZ, R22, R0 ;  /* 0x00000016ff007219 */ /* 0x000fe40000011600 */
[----:B------:R-:W-:Y:S01]  /*3fc0*/  ISETP.NE.AND P4, PT, R3, 0x1, PT ;  /* 0x000000010300780c */ /* 0x000fe20003f85270 */
[----:B------:R-:W-:Y:S01]  /*3fd0*/  IMAD.HI.U32 R13, R10, R7, RZ ;  /* 0x000000070a0d7227 */ /* 0x000fe200078e00ff */
[----:B------:R-:W-:Y:S02]  /*3fe0*/  SHF.R.U32.HI R9, RZ, R19, R9 ;  /* 0x00000013ff097219 */ /* 0x000fe40000011609 */
[----:B------:R-:W-:Y:S01]  /*3ff0*/  SEL R0, R23, R0, !P0 ;  /* 0x0000000017007207 */ /* 0x000fe20004000000 */
[----:B------:R-:W-:Y:S01]  /*4000*/  IMAD.HI.U32 R12, R11, R18, RZ ;  /* 0x000000120b0c7227 */ /* 0x000fe200078e00ff */
[----:B------:R-:W-:Y:S03]  /*4010*/  SEL R9, R28, R9, !P4 ;  /* 0x000000091c097207 */ /* 0x000fe60006000000 */
[-C--:B------:R-:W-:Y:S01]  /*4020*/  IMAD.HI.U32 R8, R0, R4.reuse, RZ ;  /* 0x0000000400087227 */ /* 0x080fe200078e00ff */
[----:B------:R-:W-:Y:S03]  /*4030*/  SHF.R.U32.HI R12, RZ, R19, R12 ;  /* 0x00000013ff0c7219 */ /* 0x000fe6000001160c */
[----:B------:R-:W-:Y:S01]  /*4040*/  IMAD.HI.U32 R2, R9, R4, RZ ;  /* 0x0000000409027227 */ /* 0x000fe200078e00ff */
[-C--:B------:R-:W-:Y:S02]  /*4050*/  @P2 SHF.R.U32.HI R0, RZ, R5.reuse, R8 ;  /* 0x00000005ff002219 */ /* 0x080fe40000011608 */
[----:B------:R-:W-:Y:S02]  /*4060*/  SHF.R.U32.HI R8, RZ, R22, R13 ;  /* 0x00000016ff087219 */ /* 0x000fe4000001160d */
[----:B------:R-:W-:Y:S01]  /*4070*/  @P2 SHF.R.U32.HI R9, RZ, R5, R2 ;  /* 0x00000005ff092219 */ /* 0x000fe20000011602 */
[----:B------:R-:W-:Y:S01]  /*4080*/  IMAD R0, R40, R0, RZ ;  /* 0x0000000028007224 */ /* 0x000fe200078e02ff */
[----:B------:R-:W-:Y:S02]  /*4090*/  SEL R8, R10, R8, !P0 ;  /* 0x000000080a087207 */ /* 0x000fe40004000000 */
[----:B------:R-:W-:Y:S01]  /*40a0*/  SEL R2, R11, R12, !P4 ;  /* 0x0000000c0b027207 */ /* 0x000fe20006000000 */
[----:B------:R-:W-:Y:S01]  /*40b0*/  IMAD R12, R40, R9, RZ ;  /* 0x00000009280c7224 */ /* 0x000fe200078e02ff */
[C---:B------:R-:W-:Y:S01]  /*40c0*/  ISETP.GE.AND P0, PT, R8.reuse, R0, PT ;  /* 0x000000000800720c */ /* 0x040fe20003f06270 */
[----:B------:R-:W-:Y:S03]  /*40d0*/  IMAD.HI.U32 R0, R8, R4, RZ ;  /* 0x0000000408007227 */ /* 0x000fe600078e00ff */
[----:B------:R-:W-:Y:S02]  /*40e0*/  ISETP.GE.OR P0, PT, R2, R12, P0 ;  /* 0x0000000c0200720c */ /* 0x000fe40000706670 */
[-C--:B------:R-:W-:Y:S04]  /*40f0*/  SHF.R.U32.HI R0, RZ, R5.reuse, R0 ;  /* 0x00000005ff007219 */ /* 0x080fe80000011600 */
[----:B------:R-:W-:Y:S05]  /*4100*/  SEL R13, R8, R0, !P2 ;  /* 0x00000000080d7207 */ /* 0x000fea0005000000 */
[----:B------:R-:W-:Y:S02]  /*4110*/  IMAD.MOV R12, RZ, RZ, -R13 ;  /* 0x000000ffff0c7224 */ /* 0x000fe400078e0a0d */
[----:B------:R-:W-:Y:S04]  /*4120*/  @!P0 IMAD.HI.U32 R0, R2, R4, RZ ;  /* 0x0000000402008227 */ /* 0x000fe800078e00ff */
[----:B------:R-:W-:Y:S01]  /*4130*/  IMAD R12, R40, R12, R8 ;  /* 0x0000000c280c7224 */ /* 0x000fe200078e0208 */
[----:B------:R-:W-:Y:S04]  /*4140*/  @!P0 SHF.R.U32.HI R0, RZ, R5, R0 ;  /* 0x00000005ff008219 */ /* 0x000fe80000011600 */
[----:B------:R-:W-:Y:S04]  /*4150*/  @!P0 SEL R0, R2, R0, !P2 ;  /* 0x0000000002008207 */ /* 0x000fe80005000000 */
[----:B------:R-:W-:Y:S01]  /*4160*/  @!P0 IADD3 R13, PT, PT, R13, -R0, RZ ;  /* 0x800000000d0d8210 */ /* 0x000fe20007ffe0ff */
[----:B------:R-:W-:Y:S01]  /*4170*/  @!P0 IMAD R0, R9, R12, R0 ;  /* 0x0000000c09008224 */ /* 0x000fe200078e0200 */
[----:B------:R-:W-:Y:S01]  /*4180*/  IADD3 R9, PT, PT, -R8, RZ, RZ ;  /* 0x000000ff08097210 */ /* 0x000fe20007ffe1ff */
[--C-:B------:R-:W-:Y:S02]  /*4190*/  IMAD.MOV R12, RZ, RZ, -R2.reuse ;  /* 0x000000ffff0c7224 */ /* 0x100fe400078e0a02 */
[----:B------:R-:W-:Y:S02]  /*41a0*/  @!P0 IMAD R8, R13, R40, R2 ;  /* 0x000000280d088224 */ /* 0x000fe400078e0202 */
[----:B------:R-:W-:Y:S02]  /*41b0*/  @!P0 IMAD.MOV.U32 R2, RZ, RZ, R0 ;  /* 0x000000ffff028224 */ /* 0x000fe400078e0000 */
[----:B------:R-:W-:Y:S02]  /*41c0*/  IMAD R11, R3, R12, R11 ;  /* 0x0000000c030b7224 */ /* 0x000fe400078e020b */
[----:B------:R-:W-:Y:S02]  /*41d0*/  IMAD R10, R6, R9, R10 ;  /* 0x00000009060a7224 */ /* 0x000fe400078e020a */
[----:B------:R-:W-:Y:S02]  /*41e0*/  IMAD R11, R2, R3, R11 ;  /* 0x00000003020b7224 */ /* 0x000fe400078e020b */
[----:B------:R-:W-:Y:S02]  /*41f0*/  IMAD R10, R8, R6, R10 ;  /* 0x00000006080a7224 */ /* 0x000fe400078e020a */
.L_x_74:
[----:B------:R-:W-:Y:S05]  /*4200*/  BRA.U UP0, `(.L_x_75) ;  /* 0x0000000100107547 */ /* 0x000fea000b800000 */
[----:B------:R-:W-:Y:S04]  /*4210*/  MOV R2, UR7 ;  /* 0x0000000700027c02 */ /* 0x000fe80008000f00 */
[----:B------:R-:W-:Y:S04]  /*4220*/  SHF.L.U32 R2, R2, 0x1f, RZ ;  /* 0x0000001f02027819 */ /* 0x000fe800000006ff */
[----:B------:R-:W2:Y:S02]  /*4230*/  SYNCS.PHASECHK.TRANS64.TRYWAIT P0, [UR4+0x68], R2 ;  /* 0x00006802ff0075a7 */ /* 0x000ea40008001104 */
[----:B--2---:R-:W-:Y:S05]  /*4240*/  @!P0 BRA `(.L_x_76) ;  /* 0x0000005000d48947 */ /* 0x004fea0003800000 */
.L_x_75:
[----:B-1----:R-:W-:Y:S02]  /*4250*/  ISETP.NE.U32.AND P0, PT, R16, RZ, PT ;  /* 0x000000ff1000720c */ /* 0x002fe40003f05070 */
[----:B------:R-:W-:Y:S02]  /*4260*/  R2UR UR35, R21 ;  /* 0x00000000152372ca */ /* 0x000fe400000e0000 */
[----:B------:R-:W-:Y:S02]  /*4270*/  R2UR UR34, R20 ;  /* 0x00000000142272ca */ /* 0x000fe400000e0000 */
[----:B------:R-:W-:Y:S02]  /*4280*/  ISETP.NE.AND.EX P0, PT, R17, RZ, PT, P0 ;  /* 0x000000ff1100720c */ /* 0x000fe40003f05300 */
[----:B------:R-:W-:Y:S02]  /*4290*/  ISETP.NE.U32.AND P2, PT, R16, RZ, PT ;  /* 0x000000ff1000720c */ /* 0x000fe40003f45070 */
[----:B------:R-:W-:Y:S02]  /*42a0*/  SHF.L.U32 R20, R33, 0x1f, RZ ;  /* 0x0000001f21147819 */ /* 0x000fe400000006ff */
[----:B------:R-:W-:Y:S03]  /*42b0*/  ISETP.NE.AND.EX P2, PT, R17, RZ, PT, P2 ;  /* 0x000000ff1100720c */ /* 0x000fe60003f45320 */
[----:B------:R-:W-:Y:S02]  /*42c0*/  USHF.L.U32 UR35, UR35, 0x7, URZ ;  /* 0x0000000723237899 */ /* 0x000fe400080006ff */
[----:B------:R-:W-:Y:S02]  /*42d0*/  USHF.L.U32 UR34, UR34, 0x7, URZ ;  /* 0x0000000722227899 */ /* 0x000fe400080006ff */
[----:B------:R-:W-:Y:S10]  /*42e0*/  @!P0 BRA `(.L_x_77) ;  /* 0x00000000002c8947 */ /* 0x000ff40003800000 */
[----:B------:R-:W-:Y:S01]  /*42f0*/  ISETP.NE.U32.AND P0, PT, R14, RZ, PT ;  /* 0x000000ff0e00720c */ /* 0x000fe20003f05070 */
[----:B------:R-:W-:Y:S03]  /*4300*/  IMAD.MOV.U32 R88, RZ, RZ, 0x1 ;  /* 0x00000001ff587424 */ /* 0x000fe600078e00ff */
[----:B------:R-:W-:Y:S11]  /*4310*/  ISETP.NE.AND.EX P0, PT, R15, RZ, PT, P0 ;  /* 0x000000ff0f00720c */ /* 0x000ff60003f05300 */
[----:B------:R-:W-:Y:S02]  /*4320*/  @!UPT UIADD3 URZ, UPT, UPT, URZ, URZ, URZ ;  /* 0x000000fffffff290 */ /* 0x000fe4000fffe0ff */
[----:B------:R-:W1:Y:S01]  /*4330*/  @P0 LDC.64 R8, c[0x0][0x888] ;  /* 0x00022200ff080b82 */ /* 0x000e620000000a00 */
[----:B--2---:R-:W-:Y:S04]  /*4340*/  @P0 IMAD R0, R16, UR36, RZ ;  /* 0x0000002410000c24 */ /* 0x004fe8000f8e02ff */
[----:B-1----:R-:W-:Y:S04]  /*4350*/  @P0 IMAD.WIDE R8, R0, 0x4, R8 ;  /* 0x0000000400080825 */ /* 0x002fe800078e0208 */
[----:B------:R-:W-:Y:S01]  /*4360*/  HFMA2 R0, -RZ, RZ, 0, 5.9604644775390625e-08 ;  /* 0x00000001ff007431 */ /* 0x000fe200000001ff */
[----:B-----5:R1:W5:Y:S04]  /*4370*/  @P0 LDG.E R49, desc[UR46][R8.64] ;  /* 0x0000002e08310981 */ /* 0x020368000c1e1900 */
[----:B------:R-:W-:Y:S01]  /*4380*/  @!P0 PRMT R88, R0, 0x7610, R88 ;  /* 0x0000761000588816 */ /* 0x000fe20000000058 */
[----:B-1----:R-:W3:Y:S06]  /*4390*/  @!P0 LDC R49, c[0x0][0x880] ;  /* 0x00022000ff318b82 */ /* 0x002eec0000000800 */
.L_x_77:
[----:B---3-5:R-:W-:Y:S01]  /*43a0*/  @!P2 FSETP.EQ.AND P0, PT, R49, RZ, PT ;  /* 0x000000ff3100a20b */ /* 0x028fe20003f02000 */
[----:B------:R-:W-:Y:S01]  /*43b0*/  @!UPT UIADD3 URZ, UPT, UPT, URZ, URZ, URZ ;  /* 0x000000fffffff290 */ /* 0x000fe2000fffe0ff */
[----:B------:R-:W-:Y:S11]  /*43c0*/  @!P2 BRA `(.L_x_78) ;  /* 0x000000000018a947 */ /* 0x000ff60003800000 */
[----:B------:R-:W-:Y:S02]  /*43d0*/  LOP3.LUT P2, RZ, R88, 0xff, RZ, 0xc0, !PT ;  /* 0x000000ff58ff7812 */ /* 0x000fe4000784c0ff */
[----:B------:R-:W-:Y:S04]  /*43e0*/  ISETP.NE.U32.AND P0, PT, R14, RZ, PT ;  /* 0x000000ff0e00720c */ /* 0x000fe80003f05070 */
[----:B------:R-:W-:Y:S04]  /*43f0*/  ISETP.NE.AND.EX P0, PT, R15, RZ, PT, P0 ;  /* 0x000000ff0f00720c */ /* 0x000fe80003f05300 */
[----:B------:R-:W-:Y:S03]  /*4400*/  PLOP3.LUT P0, PT, P0, PT, PT, 0x8, 0x80 ;  /* 0x000000000080781c */ /* 0x000fe6000070e170 */
[----:B------:R-:W-:Y:S11]  /*4410*/  @P2 FSETP.EQ.AND P0, PT, R49, RZ, PT ;  /* 0x000000ff3100220b */ /* 0x000ff60003f02000 */
[----:B------:R-:W-:Y:S02]  /*4420*/  @!UPT UIADD3 URZ, UPT, UPT, URZ, URZ, URZ ;  /* 0x000000fffffff290 */ /* 0x000fe4000fffe0ff */
.L_x_78:
[----:B------:R-:W1:Y:S01]  /*4430*/  SYNCS.PHASECHK.TRANS64.TRYWAIT P2, [UR4+0x40], R20 ;  /* 0x00004014ff0075a7 */ /* 0x000e620008041104 */
[----:B------:R-:W-:Y:S04]  /*4440*/  ELECT P4, URZ, PT ;  /* 0x0000000000ff782f */ /* 0x000fe80003880000 */
[----:B------:R-:W-:Y:S11]  /*4450*/  PLOP3.LUT P4, PT, P0, P4, PT, 0xf2, 0x2f ;  /* 0x00000000002f781c */ /* 0x000ff60000789e72 */
[----:B------:R-:W-:Y:S02]  /*4460*/  @!UPT UIADD3 URZ, UPT, UPT, URZ, URZ, URZ ;  /* 0x000000fffffff290 */ /* 0x000fe4000fffe0ff */
[----:B------:R-:W-:Y:S05]  /*4470*/  @!P4 IADD3 R8, P0, PT, R34, 0x580, RZ ;  /* 0x000005802208c810 */ /* 0x000fea0007f1e0ff */
[----:B--2---:R-:W-:Y:S01]  /*4480*/  @!P4 IMAD.X R2, RZ, RZ, R35, P0 ;  /* 0x000000ffff02c224 */ /* 0x004fe200000e0623 */
[----:B-1----:R-:W-:Y:S07]  /*4490*/  @!P2 BRA `(.L_x_79) ;  /* 0x000000500058a947 */ /* 0x002fee0003800000 */
.L_x_162:
[----:B------:R-:W-:Y:S01]  /*44a0*/  @!P4 R2UR UR8, R8 ;  /* 0x000000000808c2ca */ /* 0x000fe200000e0000 */
[----:B------:R-:W-:Y:S01]  /*44b0*/  VOTEU.ALL UP0, P4 ;  /* 0x0000000000ff7886 */ /* 0x000fe20002000000 */
[----:B------:R-:W-:Y:S01]  /*44c0*/  @!P4 R2UR UR6, R2 ;  /* 0x000000000206c2ca */ /* 0x000fe200000e0000 */
[----:B-1----:R-:W-:Y:S01]  /*44d0*/  @!P4 IMAD.MOV.U32 R0, RZ, RZ, 0x2000 ;  /* 0x00002000ff00c424 */ /* 0x002fe200078e00ff */
[----:B------:R-:W-:Y:S02]  /*44e0*/  UMOV UR9, 0x10000000 ;  /* 0x1000000000097882 */ /* 0x000fe40000000000 */
[----:B------:R-:W-:Y:S01]  /*44f0*/  @!UP0 UIADD3 UR32, UPT, UPT, UR4, 0x200, URZ ;  /* 0x0000020004208890 */ /* 0x000fe2000fffe0ff */
[----:B------:R-:W-:Y:S06]  /*4500*/  VOTEU.ALL UP0, P4 ;  /* 0x0000000000ff7886 */ /* 0x000fec0002000000 */
[----:B------:R-:W-:Y:S01]  /*4510*/  IMAD.U32 R8, RZ, RZ, UR8 ;  /* 0x00000008ff087e24 */ /* 0x000fe2000f8e00ff */
[----:B------:R-:W-:Y:S01]  /*4520*/  UMOV UR8, 0x0 ;  /* 0x0000000000087882 */ /* 0x000fe20000000000 */
[----:B------:R-:W-:Y:S01]  /*4530*/  IMAD.U32 R9, RZ, RZ, UR6 ;  /* 0x00000006ff097e24 */ /* 0x000fe2000f8e00ff */
[----:B------:R-:W-:Y:S02]  /*4540*/  UPRMT UR6, UR37, 0x654, UR33 ;  /* 0x0000065425067896 */ /* 0x000fe40008000021 */
[----:B------:R-:W-:Y:S02]  /*4550*/  @!P4 R2UR UR10, R8 ;  /* 0x00000000080ac2ca */ /* 0x000fe400000e0000 */
[----:B------:R-:W-:Y:S02]  /*4560*/  @!P4 R2UR UR11, R9 ;  /* 0x00000000090bc2ca */ /* 0x000fe400000e0000 */
[----:B------:R-:W-:Y:S05]  /*4570*/  @!P4 IADD3 R8, P0, PT, R34, 0x580, RZ ;  /* 0x000005802208c810 */ /* 0x000fea0007f1e0ff */
[----:B------:R-:W-:Y:S06]  /*4580*/  @!P4 IMAD.X R2, RZ, RZ, R35, P0 ;  /* 0x000000ffff02c224 */ /* 0x000fec00000e0623 */
[----:B------:R1:W-:Y:S01]  /*4590*/  @!UP0 UTMALDG.3D [UR32], [UR10], desc[UR8] ;  /* 0x000008200a0085b4 */ /* 0x0003e20008011000 */
[----:B------:R1:W-:Y:S01]  /*45a0*/  @!P4 SYNCS.ARRIVE.TRANS64.RED.A0TR RZ, [UR4+0x20], R0 ;  /* 0x00002000ffffc9a7 */ /* 0x0003e20008300404 */
[----:B------:R-:W-:Y:S01]  /*45b0*/  SYNCS.ARRIVE.TRANS64.RED.A1T0 RZ, [UR6], RZ ;  /* 0x000000ffffff79a7 */ /* 0x000fe20008100406 */
[----:B------:R-:W2:Y:S02]  /*45c0*/  SYNCS.PHASECHK.TRANS64.TRYWAIT P2, [UR4+0x48], R20 ;  /* 0x00004814ff0075a7 */ /* 0x000ea40008041104 */
[----:B-12---:R-:W-:Y:S05]  /*45d0*/  @!P2 BRA `(.L_x_80) ;  /* 0x000000500020a947 */ /* 0x006fea0003800000 */
.L_x_164:
[----:B------:R-:W-:Y:S01]  /*45e0*/  @!P4 R2UR UR8, R8 ;  /* 0x000000000808c2ca */ /* 0x000fe200000e0000 */
[----:B------:R-:W-:Y:S01]  /*45f0*/  VOTEU.ALL UP0, P4 ;  /* 0x0000000000ff7886 */ /* 0x000fe20002000000 */
[----:B------:R-:W-:Y:S01]  /*4600*/  @!P4 R2UR UR6, R2 ;  /* 0x000000000206c2ca */ /* 0x000fe200000e0000 */
[----:B-1----:R-:W-:Y:S01]  /*4610*/  @!P4 IMAD.MOV.U32 R0, RZ, RZ, 0x2000 ;  /* 0x00002000ff00c424 */ /* 0x002fe200078e00ff */
[----:B------:R-:W-:Y:S01]  /*4620*/  UMOV UR9, 0x10000000 ;  /* 0x1000000000097882 */ /* 0x000fe20000000000 */
[----:B------:R-:W-:Y:S01]  /*4630*/  UMOV UR27, UR35 ;  /* 0x00000023001b7c82 */ /* 0x000fe20008000000 */
[----:B------:R-:W-:Y:S02]  /*4640*/  @!UP0 UIADD3 UR26, UPT, UPT, UR34, 0x20, URZ ;  /* 0x00000020221a8890 */ /* 0x000fe4000fffe0ff */
[----:B------:R-:W-:Y:S01]  /*4650*/  @!UP0 UIADD3 UR24, UPT, UPT, UR4, 0x2200, URZ ;  /* 0x0000220004188890 */ /* 0x000fe2000fffe0ff */
[----:B------:R-:W-:Y:S01]  /*4660*/  VOTEU.ALL UP0, P4 ;  /* 0x0000000000ff7886 */ /* 0x000fe20002000000 */
[----:B------:R-:W-:Y:S03]  /*4670*/  UMOV UR28, UR36 ;  /* 0x00000024001c7c82 */ /* 0x000fe60008000000 */
        /* <DEDUP_REMOVED lines=13> */
.L_x_166:
[----:B------:R-:W2:Y:S01]  /*4750*/  LDC.64 R12, c[0x0][0xb18] ;  /* 0x0002c600ff0c7b82 */ /* 0x000ea20000000a00 */
[----:B------:R-:W-:Y:S01]  /*4760*/  @!P4 R2UR UR6, R2 ;  /* 0x000000000206c2ca */ /* 0x000fe200000e0000 */
[----:B------:R-:W-:Y:S01]  /*4770*/  VOTEU.ALL UP0, P4 ;  /* 0x0000000000ff7886 */ /* 0x000fe20002000000 */
[----:B------:R-:W-:Y:S01]  /*4780*/  @!P4 R2UR UR8, R8 ;  /* 0x000000000808c2ca */ /* 0x000fe200000e0000 */
[----:B-1----:R-:W-:Y:S01]  /*4790*/  @!P4 IMAD.MOV.U32 R0, RZ, RZ, 0x2000 ;  /* 0x00002000ff00c424 */ /* 0x002fe200078e00ff */
[----:B------:R-:W-:Y:S03]  /*47a0*/  UMOV UR9, 0x10000000 ;  /* 0x1000000000097882 */ /* 0x000fe60000000000 */
[----:B------:R-:W1:Y:S01]  /*47b0*/  @!P1 LDC R2, c[0x0][0xb0c] ;  /* 0x0002c300ff029b82 */ /* 0x000e620000000800 */
[----:B------:R-:W-:Y:S01]  /*47c0*/  @!UP0 UIADD3 UR18, UPT, UPT, UR34, 0x40, URZ ;  /* 0x0000004022128890 */ /* 0x000fe2000fffe0ff */
[----:B------:R-:W-:Y:S01]  /*47d0*/  @P3 SHF.R.U32.HI R30, RZ, 0x10, R25 ;  /* 0x00000010ff1e3819 */ /* 0x000fe20000011619 */
[----:B------:R-:W-:Y:S01]  /*47e0*/  @!UP0 UIADD3 UR16, UPT, UPT, UR4, 0x4200, URZ ;  /* 0x0000420004108890 */ /* 0x000fe2000fffe0ff */
[----:B------:R-:W-:Y:S01]  /*47f0*/  VIADD R32, R32, 0x1 ;  /* 0x0000000120207836 */ /* 0x000fe20000000000 */
[----:B------:R-:W-:Y:S01]  /*4800*/  VOTEU.ALL UP0, P4 ;  /* 0x0000000000ff7886 */ /* 0x000fe20002000000 */
[----:B------:R-:W-:Y:S01]  /*4810*/  UMOV UR19, UR35 ;  /* 0x0000002300137c82 */ /* 0x000fe20008000000 */
[----:B------:R-:W-:Y:S01]  /*4820*/  UMOV UR20, UR36 ;  /* 0x0000002400147c82 */ /* 0x000fe20008000000 */
[----:B------:R-:W-:Y:S01]  /*4830*/  IMAD.U32 R9, RZ, RZ, UR6 ;  /* 0x00000006ff097e24 */ /* 0x000fe2000f8e00ff */
[----:B------:R-:W-:Y:S01]  /*4840*/  UPRMT UR6, UR37, 0x654, UR17 ;  /* 0x0000065425067896 */ /* 0x000fe20008000011 */
[----:B------:R-:W-:Y:S01]  /*4850*/  IMAD.U32 R8, RZ, RZ, UR8 ;  /* 0x00000008ff087e24 */ /* 0x000fe2000f8e00ff */
[----:B------:R-:W-:Y:S02]  /*4860*/  UMOV UR8, 0x0 ;  /* 0x0000000000087882 */ /* 0x000fe40000000000 */
[----:B------:R-:W-:Y:S02]  /*4870*/  @!P4 R2UR UR11, R9 ;  /* 0x00000000090bc2ca */ /* 0x000fe400000e0000 */
[----:B------:R-:W-:Y:S02]  /*4880*/  @!P4 R2UR UR10, R8 ;  /* 0x00000000080ac2ca */ /* 0x000fe400000e0000 */
[----:B------:R-:W3:Y:S11]  /*4890*/  LDC.64 R8, c[0x0][0xb10] ;  /* 0x0002c400ff087b82 */ /* 0x000ef60000000a00 */
[----:B------:R4:W-:Y:S01]  /*48a0*/  @!UP0 UTMALDG.3D [UR16], [UR10], desc[UR8] ;  /* 0x000008100a0085b4 */ /* 0x0009e20008011000 */
[----:B------:R5:W-:Y:S01]  /*48b0*/  @!P4 SYNCS.ARRIVE.TRANS64.RED.A0TR RZ, [UR4+0x30], R0 ;  /* 0x00003000ffffc9a7 */ /* 0x000be20008300404 */
[C---:B---3--:R-:W-:Y:S01]  /*48c0*/  @!P1 IMAD.HI.U32 R8, R11.reuse, R8, RZ ;  /* 0x000000080b089227 */ /* 0x048fe200078e00ff */
[----:B--2---:R-:W-:Y:S02]  /*48d0*/  @!P1 ISETP.NE.AND P0, PT, R12, 0x1, PT ;  /* 0x000000010c00980c */ /* 0x004fe40003f05270 */
[----:B-1----:R-:W-:Y:S01]  /*48e0*/  @!P1 ISETP.NE.AND P2, PT, R2, 0x1, PT ;  /* 0x000000010200980c */ /* 0x002fe20003f45270 */
[----:B------:R-:W-:Y:S01]  /*48f0*/  SYNCS.ARRIVE.TRANS64.RED.A1T0 RZ, [UR6], RZ ;  /* 0x000000ffffff79a7 */ /* 0x000fe20008100406 */
[C---:B------:R-:W-:Y:S01]  /*4900*/  @!P1 IMAD.HI.U32 R13, R10.reuse, R13, RZ ;  /* 0x0000000d0a0d9227 */ /* 0x040fe200078e00ff */
[----:B------:R-:W-:Y:S04]  /*4910*/  @!P1 SHF.R.U32.HI R8, RZ, R9, R8 ;  /* 0x00000009ff089219 */ /* 0x000fe80000011608 */
[----:B------:R-:W-:Y:S01]  /*4920*/  @!P1 SEL R8, R11, R8, !P2 ;  /* 0x000000080b089207 */ /* 0x000fe20005000000 */
[----:B------:R-:W1:Y:S01]  /*4930*/  SYNCS.PHASECHK.TRANS64.TRYWAIT P5, [UR4+0x58], R20 ;  /* 0x00005814ff0075a7 */ /* 0x000e6200080a1104 */
[----:B-----5:R-:W2:Y:S02]  /*4940*/  @!P1 LDC R0, c[0x0][0xb20] ;  /* 0x0002c800ff009b82 */ /* 0x020ea40000000800 */
[----:B--2---:R-:W-:Y:S04]  /*4950*/  @!P1 SHF.R.U32.HI R0, RZ, R0, R13 ;  /* 0x00000000ff009219 */ /* 0x004fe8000001160d */
[----:B------:R-:W-:Y:S05]  /*4960*/  @!P1 SEL R9, R10, R0, !P0 ;  /* 0x000000000a099207 */ /* 0x000fea0004000000 */
[----:B------:R-:W-:Y:S02]  /*4970*/  @!P1 IMAD.IADD R0, R9, 0x1, -R8 ;  /* 0x0000000109009824 */ /* 0x000fe400078e0a08 */
[----:B------:R-:W-:Y:S02]  /*4980*/  @!P1 IMAD.IADD R8, R8, 0x1, -R9 ;  /* 0x0000000108089824 */ /* 0x000fe400078e0a09 */
[----:B------:R-:W-:Y:S02]  /*4990*/  @!P1 IMAD R11, R0, R2, R11 ;  /* 0x00000002000b9224 */ /* 0x000fe400078e020b */
[----:B------:R-:W-:Y:S01]  /*49a0*/  @!P1 IMAD R10, R8, R12, R10 ;  /* 0x0000000c080a9224 */ /* 0x000fe200078e020a */
[----:B-1--4-:R-:W-:Y:S06]  /*49b0*/  @!P5 BRA `(.L_x_82) ;  /* 0x0000004c0058d947 */ /* 0x012fec0003800000 */
.L_x_168:
[----:B------:R-:W-:Y:S01]  /*49c0*/  @!P4 IADD3 R2, P0, PT, R34, 0x580, RZ ;  /* 0x000005802202c810 */ /* 0x000fe20007f1e0ff */
[----:B------:R-:W-:Y:S01]  /*49d0*/  VOTEU.ALL UP0, P4 ;  /* 0x0000000000ff7886 */ /* 0x000fe20002000000 */
[----:B------:R-:W-:Y:S01]  /*49e0*/  UMOV UR18, 0x0 ;  /* 0x0000000000127882 */ /* 0x000fe20000000000 */
[----:B------:R-:W-:Y:S01]  /*49f0*/  UMOV UR19, 0x10000000 ;  /* 0x1000000000137882 */ /* 0x000fe20000000000 */
[----:B------:R-:W-:Y:S01]  /*4a00*/  @!P4 R2UR UR8, R2 ;  /* 0x000000000208c2ca */ /* 0x000fe200000e0000 */
[----:B-1----:R-:W-:Y:S01]  /*4a10*/  @!P4 IMAD.X R0, RZ, RZ, R35, P0 ;  /* 0x000000ffff00c224 */ /* 0x002fe200000e0623 */
[----:B------:R-:W-:Y:S01]  /*4a20*/  @!UP0 UIADD3 UR10, UPT, UPT, UR34, 0x60, URZ ;  /* 0x00000060220a8890 */ /* 0x000fe2000fffe0ff */
[----:B------:R-:W-:Y:S01]  /*4a30*/  ISETP.NE.AND P0, PT, R32, 0x2, PT ;  /* 0x000000022000780c */ /* 0x000fe20003f05270 */
[----:B------:R-:W-:Y:S01]  /*4a40*/  @!UP0 UIADD3 UR9, UPT, UPT, UR4, 0x38, URZ ;  /* 0x0000003804098890 */ /* 0x000fe2000fffe0ff */
[----:B------:R-:W-:Y:S01]  /*4a50*/  LOP3.LUT R33, R33, 0x1, RZ, 0x3c, !PT ;  /* 0x0000000121217812 */ /* 0x000fe200078e3cff */
[----:B------:R-:W-:Y:S01]  /*4a60*/  UMOV UR11, UR35 ;  /* 0x00000023000b7c82 */ /* 0x000fe20008000000 */
[----:B------:R-:W-:Y:S01]  /*4a70*/  @!P4 R2UR UR6, R0 ;  /* 0x000000000006c2ca */ /* 0x000fe200000e0000 */
[----:B------:R-:W-:Y:S01]  /*4a80*/  UMOV UR12, UR36 ;  /* 0x00000024000c7c82 */ /* 0x000fe20008000000 */
[----:B------:R-:W-:Y:S01]  /*4a90*/  @P3 R2UR UR36, R30 ;  /* 0x000000001e2432ca */ /* 0x000fe200000e0000 */
[----:B------:R-:W-:Y:S01]  /*4aa0*/  IMAD.IADD R20, R10, 0x1, R86 ;  /* 0x000000010a147824 */ /* 0x000fe200078e0256 */
[----:B------:R-:W-:Y:S01]  /*4ab0*/  SEL R0, RZ, 0x1, P0 ;  /* 0x00000001ff007807 */ /* 0x000fe20000000000 */
[----:B------:R-:W-:Y:S01]  /*4ac0*/  IMAD.IADD R21, R11, 0x1, R87 ;  /* 0x000000010b157824 */ /* 0x000fe200078e0257 */
[----:B------:R-:W-:Y:S01]  /*4ad0*/  SEL R32, R32, RZ, P0 ;  /* 0x000000ff20207207 */ /* 0x000fe20000000000 */
[----:B------:R-:W-:Y:S01]  /*4ae0*/  IMAD.U32 R8, RZ, RZ, UR8 ;  /* 0x00000008ff087e24 */ /* 0x000fe2000f8e00ff */
[----:B------:R-:W-:Y:S01]  /*4af0*/  @!UP0 UIADD3 UR8, UPT, UPT, UR4, 0x6200, URZ ;  /* 0x0000620004088890 */ /* 0x000fe2000fffe0ff */
[----:B------:R-:W-:Y:S01]  /*4b00*/  LOP3.LUT R31, R31, R0, RZ, 0x3c, !PT ;  /* 0x000000001f1f7212 */ /* 0x000fe200078e3cff */
[----:B------:R-:W-:Y:S02]  /*4b10*/  VOTEU.ALL UP0, P4 ;  /* 0x0000000000ff7886 */ /* 0x000fe40002000000 */
[----:B------:R-:W-:Y:S01]  /*4b20*/  @!P4 R2UR UR14, R8 ;  /* 0x00000000080ec2ca */ /* 0x000fe200000e0000 */
[----:B------:R-:W-:Y:S05]  /*4b30*/  IMAD.U32 R9, RZ, RZ, UR6 ;  /* 0x00000006ff097e24 */ /* 0x000fea000f8e00ff */
[----:B------:R-:W-:Y:S11]  /*4b40*/  @!P4 R2UR UR15, R9 ;  /* 0x00000000090fc2ca */ /* 0x000ff600000e0000 */
[----:B------:R-:W-:Y:S02]  /*4b50*/  @!UPT UIADD3 URZ, UPT, UPT, URZ, URZ, URZ ;  /* 0x000000fffffff290 */ /* 0x000fe4000fffe0ff */
[----:B------:R2:W-:Y:S01]  /*4b60*/  @!UP0 UTMALDG.3D [UR8], [UR14], desc[UR18] ;  /* 0x000012080e0085b4 */ /* 0x0005e20008011000 */
[----:B------:R2:W-:Y:S01]  /*4b70*/  @!P4 SYNCS.ARRIVE.TRANS64.RED.A0TR RZ, [UR4+0x38], R29 ;  /* 0x0000381dffffc9a7 */ /* 0x0005e20008300404 */
[----:B------:R-:W-:Y:S01]  /*4b80*/  UPLOP3.LUT UP0, UPT, UPT, UPT, UPT, 0x80, 0x8 ;  /* 0x000000000008789c */ /* 0x000fe20003f0f070 */
[----:B------:R-:W-:Y:S01]  /*4b90*/  SYNCS.ARRIVE.TRANS64.RED.A1T0 RZ, [UR5], RZ ;  /* 0x000000ffffff79a7 */ /* 0x000fe20008100405 */
[----:B------:R-:W-:Y:S09]  /*4ba0*/  @P3 BRA `(.L_x_83) ;  /* 0xfffffff0009c3947 */ /* 0x000ff2000383ffff */
[----:B------:R-:W-:-:S04]  /*4bb0*/  SHF.L.U32 R2, R33, 0x1f, RZ ;  /* 0x0000001f21027819 */ /* 0x000fc800000006ff */
[----:B------:R-:W1:Y:S02]  /*4bc0*/  SYNCS.PHASECHK.TRANS64.TRYWAIT P0, [UR4+0x40], R2 ;  /* 0x00004002ff0075a7 */ /* 0x000e640008001104 */
[----:B-1----:R-:W-:Y:S05]  /*4bd0*/  @!P0 BRA `(.L_x_84) ;  /* 0x0000004800e88947 */ /* 0x002fea0003800000 */
.L_x_170:
[----:B------:R-:W3:Y:S02]  /*4be0*/  SYNCS.PHASECHK.TRANS64.TRYWAIT P0, [UR4+0x48], R2 ;  /* 0x00004802ff0075a7 */ /* 0x000ee40008001104 */
[----:B---3--:R-:W-:Y:S05]  /*4bf0*/  @!P0 BRA `(.L_x_85) ;  /* 0x0000004800f88947 */ /* 0x008fea0003800000 */
.L_x_172:
[----:B------:R-:W3:Y:S02]  /*4c00*/  SYNCS.PHASECHK.TRANS64.TRYWAIT P0, [UR4+0x50], R2 ;  /* 0x00005002ff0075a7 */ /* 0x000ee40008001104 */
[----:B---3--:R-:W-:Y:S05]  /*4c10*/  @!P0 BRA `(.L_x_86) ;  /* 0x0000004c00088947 */ /* 0x008fea0003800000 */
.L_x_174:
[----:B-1----:R-:W-:-:S07]  /*4c20*/  MOV R0, UR4 ;  /* 0x0000000400007c02 */ /* 0x002fce0008000f00 */
.L_x_87:
[----:B-1----:R-:W-:-:S04]  /*4c30*/  SHF.L.U32 R2, R33, 0x1f, RZ ;  /* 0x0000001f21027819 */ /* 0x002fc800000006ff */
[----:B------:R1:W3:Y:S03]  /*4c40*/  SYNCS.PHASECHK.TRANS64.TRYWAIT P0, [R0+URZ+0x58], R2 ;  /* 0x00005802000075a7 */ /* 0x0002e600080011ff */
[----:B---3--:R-:W-:Y:S05]  /*4c50*/  @!P0 NANOSLEEP.SYNCS 0x989680 ;  /* 0x009896800000895d */ /* 0x008fea0003900000 */
[----:B------:R-:W3:Y:S02]  /*4c60*/  @!P0 SYNCS.PHASECHK.TRANS64 P0, [R0+URZ+0x58], R2 ;  /* 0x00005802000085a7 */ /* 0x000ee400080010ff */
[----:B--23--:R-:W-:Y:S05]  /*4c70*/  @P0 EXIT ;  /* 0x000000000000094d */ /* 0x00cfea0003800000 */
[----:B------:R-:W-:Y:S05]  /*4c80*/  BRA `(.L_x_87) ;  /* 0xfffffffc00e87947 */ /* 0x000fea000383ffff */
.L_x_72:
[----:B------:R-:W-:-:S06]  /*4c90*/  UISETP.GE.AND UP0, UPT, UR5, 0x4, UPT ;  /* 0x000000040500788c */ /* 0x000fcc000bf06270 */
[----:B------:R-:W-:-:S13]  /*4ca0*/  PLOP3.LUT P0, PT, PT, PT, UP0, 0x80, 0x8 ;  /* 0x000000000008781c */ /* 0x000fda0003f0f008 */
[----:B------:R-:W-:Y:S05]  /*4cb0*/  @!P0 EXIT ;  /* 0x000000000000894d */ /* 0x000fea0003800000 */
[----:B------:R-:W-:Y:S01]  /*4cc0*/  BAR.SYNC.DEFER_BLOCKING 0x6, 0xa0 ;  /* 0x0182800000007b1d */ /* 0x000fe20000010000 */
[C---:B------:R-:W-:Y:S01]  /*4cd0*/  IMAD.SHL.U32 R2, R101.reuse, 0x20, RZ ;  /* 0x0000002065027824 */ /* 0x040fe200078e00ff */
[C---:B------:R-:W-:Y:S01]  /*4ce0*/  SHF.L.U32 R46, R101.reuse, 0x10, RZ ;  /* 0x00000010652e7819 */ /* 0x040fe200000006ff */
[C---:B------:R-:W-:Y:S01]  /*4cf0*/  IMAD.SHL.U32 R100, R101.reuse, 0x4, RZ ;  /* 0x0000000465647824 */ /* 0x040fe200078e00ff */
[C---:B------:R-:W-:Y:S01]  /*4d00*/  LOP3.LUT R102, R101.reuse, 0x60, RZ, 0xc0, !PT ;  /* 0x0000006065667812 */ /* 0x040fe200078ec0ff */
[----:B------:R-:W-:Y:S01]  /*4d10*/  HFMA2 R97, -RZ, RZ, 0, 5.9604644775390625e-08 ;  /* 0x00000001ff617431 */ /* 0x000fe200000001ff */
[----:B------:R-:W-:Y:S02]  /*4d20*/  UMOV UR48, 0x400 ;  /* 0x0000040000307882 */ /* 0x000fe40000000000 */
[----:B------:R-:W1:Y:S01]  /*4d30*/  LDC R91, c[0x0][0x370] ;  /* 0x0000dc00ff5b7b82 */ /* 0x000e620000000800 */
[----:B------:R-:W-:Y:S01]  /*4d40*/  ULEA UR48, UR37, UR48, 0x18 ;  /* 0x0000003025307291 */ /* 0x000fe2000f8ec0ff */
[----:B------:R-:W-:Y:S01]  /*4d50*/  LOP3.LUT R3, R2, 0xc0, RZ, 0xc0, !PT ;  /* 0x000000c002037812 */ /* 0x000fe200078ec0ff */
[----:B------:R-:W-:Y:S01]  /*4d60*/  HFMA2 R95, -RZ, RZ, 0, 0 ;  /* 0x00000000ff5f7431 */ /* 0x000fe200000001ff */
[----:B------:R-:W-:Y:S01]  /*4d70*/  LOP3.LUT R99, R101, 0x2, RZ, 0xc0, !PT ;  /* 0x0000000265637812 */ /* 0x000fe200078ec0ff */
[----:B------:R-:W-:Y:S01]  /*4d80*/  UIADD3 UR4, UPT, UPT, UR48, 0x200, URZ ;  /* 0x0000020030047890 */ /* 0x000fe2000fffe0ff */
[----:B------:R-:W-:Y:S01]  /*4d90*/  LOP3.LUT R100, R3, 0x18, R100, 0xf8, !PT ;  /* 0x0000001803647812 */ /* 0x000fe200078ef864 */
[----:B------:R-:W-:Y:S01]  /*4da0*/  IMAD.MOV.U32 R45, RZ, RZ, RZ ;  /* 0x000000ffff2d7224 */ /* 0x000fe200078e00ff */
[----:B------:R-:W2:Y:S01]  /*4db0*/  LDC R42, c[0x0][0xb0c] ;  /* 0x0002c300ff2a7b82 */ /* 0x000ea20000000800 */
[----:B------:R-:W-:Y:S01]  /*4dc0*/  LOP3.LUT R46, R46, 0x600000, RZ, 0xc0, !PT ;  /* 0x006000002e2e7812 */ /* 0x000fe200078ec0ff */
[----:B------:R-:W-:Y:S01]  /*4dd0*/  IMAD.MOV.U32 R105, RZ, RZ, RZ ;  /* 0x000000ffff697224 */ /* 0x000fe200078e00ff */
[----:B------:R-:W-:Y:S01]  /*4de0*/  LOP3.LUT R100, R100, 0xf20, R2, 0xf8, !PT ;  /* 0x00000f2064647812 */ /* 0x000fe200078ef802 */
[----:B------:R-:W-:Y:S01]  /*4df0*/  IMAD.U32 R93, RZ, RZ, UR4 ;  /* 0x00000004ff5d7e24 */ /* 0x000fe2000f8e00ff */
[----:B------:R-:W-:Y:S01]  /*4e00*/  LOP3.LUT R101, R101, 0x4, RZ, 0xc0, !PT ;  /* 0x0000000465657812 */ /* 0x000fe200078ec0ff */
[----:B------:R-:W3:Y:S01]  /*4e10*/  LDCU.64 UR52, c[0x0][0x348] ;  /* 0x00006900ff3477ac */ /* 0x000ee20008000a00 */
[----:B------:R-:W-:Y:S01]  /*4e20*/  MOV R96, RZ ;  /* 0x000000ff00607202 */ /* 0x000fe20000000f00 */
[----:B------:R-:W4:Y:S01]  /*4e30*/  LDC R89, c[0x0][0xb20] ;  /* 0x0002c800ff597b82 */ /* 0x000f220000000800 */
[----:B------:R-:W3:Y:S01]  /*4e40*/  LDS R0, [UR48+0x120] ;  /* 0x00012030ff007984 */ /* 0x000ee20008000800 */
[----:B------:R-:W-:Y:S01]  /*4e50*/  IMAD R100, R100, 0x2, R93 ;  /* 0x0000000264647824 */ /* 0x000fe200078e025d */
[----:B------:R-:W1:Y:S03]  /*4e60*/  LDCU.64 UR38, c[0x0][0x888] ;  /* 0x00011100ff2677ac */ /* 0x000e660008000a00 */
[--C-:B------:R-:W-:Y:S01]  /*4e70*/  IMAD R99, R99, -0x10, R100.reuse ;  /* 0xfffffff063637824 */ /* 0x100fe200078e0264 */
[----:B------:R-:W1:Y:S01]  /*4e80*/  LDCU.64 UR44, c[0x0][0x890] ;  /* 0x00011200ff2c77ac */ /* 0x000e620008000a00 */
[----:B------:R-:W1:Y:S01]  /*4e90*/  LDC R41, c[0x0][0xb30] ;  /* 0x0002cc00ff297b82 */ /* 0x000e620000000800 */
[----:B------:R-:W-:Y:S01]  /*4ea0*/  IMAD R98, R101, -0x10, R100 ;  /* 0xfffffff065627824 */ /* 0x000fe200078e0264 */
[----:B------:R-:W-:Y:S01]  /*4eb0*/  UMOV UR49, URZ ;  /* 0x000000ff00317c82 */ /* 0x000fe20008000000 */
[----:B------:R-:W-:-:S05]  /*4ec0*/  UMOV UR51, URZ ;  /* 0x000000ff00337c82 */ /* 0x000fca0008000000 */
[----:B------:R-:W1:Y:S08]  /*4ed0*/  LDC.64 R84, c[0x0][0xb10] ;  /* 0x0002c400ff547b82 */ /* 0x000e700000000a00 */
[----:B------:R-:W1:Y:S08]  /*4ee0*/  LDC.64 R38, c[0x0][0xb18] ;  /* 0x0002c600ff267b82 */ /* 0x000e700000000a00 */
[----:B------:R-:W1:Y:S08]  /*4ef0*/  LDC.64 R36, c[0x0][0xb28] ;  /* 0x0002ca00ff247b82 */ /* 0x000e700000000a00 */
[----:B------:R-:W1:Y:S01]  /*4f00*/  LDC.64 R82, c[0x0][0x8b0] ;  /* 0x00022c00ff527b82 */ /* 0x000e620000000a00 */
[----:B---3--:R-:W-:-:S07]  /*4f10*/  IMAD.IADD R46, R0, 0x1, R46 ;  /* 0x00000001002e7824 */ /* 0x008fce00078e022e */
[----:B------:R-:W3:Y:S08]  /*4f20*/  LDC.64 R80, c[0x0][0x8a8] ;  /* 0x00022a00ff507b82 */ /* 0x000ef00000000a00 */
[----:B--2-4-:R-:W1:Y:S02]  /*4f30*/  LDC R90, c[0x0][0x374] ;  /* 0x0000dd00ff5a7b82 */ /* 0x014e640000000800 */
.L_x_131:
[----:B------:R-:W-:Y:S02]  /*4f40*/  LEA R0, R105, UR48, 0x3 ;  /* 0x0000003069007c11 */ /* 0x000fe4000f8e18ff */
[----:B------:R-:W-:Y:S02]  /*4f50*/  SHF.L.U32 R2, R95, 0x1f, RZ ;  /* 0x0000001f5f027819 */ /* 0x000fe400000006ff */
[----:B-1----:R-:W-:Y:S02]  /*4f60*/  LEA R16, R105, UR48, 0x4 ;  /* 0x0000003069107c11 */ /* 0x002fe4000f8e20ff */
[----:B------:R-:W2:Y:S02]  /*4f70*/  SYNCS.PHASECHK.TRANS64.TRYWAIT P0, [R0+URZ+0x70], R2 ;  /* 0x00007002000075a7 */ /* 0x000ea400080011ff */
[----:B--23--:R-:W-:Y:S05]  /*4f80*/  @!P0 BRA `(.L_x_88) ;  /* 0x0000004800448947 */ /* 0x00cfea0003800000 */
.L_x_175:
[----:B------:R-:W4:Y:S01]  /*4f90*/  LDC.64 R10, c[0x0][0xb10] ;  /* 0x0002c400ff0a7b82 */ /* 0x000f220000000a00 */
[----:B------:R-:W3:Y:S01]  /*4fa0*/  LDS.128 R16, [R16+0x100] ;  /* 0x0001000010107984 */ /* 0x000ee20000000c00 */
[----:B-1----:R-:W-:Y:S01]  /*4fb0*/  ISETP.NE.AND P1, PT, R41, 0x1, PT ;  /* 0x000000012900780c */ /* 0x002fe20003f25270 */
[----:B--2---:R-:W-:Y:S01]  /*4fc0*/  VIADD R0, R0, 0x80 ;  /* 0x0000008000007836 */ /* 0x004fe20000000000 */
[----:B------:R-:W-:Y:S04]  /*4fd0*/  ISETP.GE.AND P0, PT, R40, 0x1, PT ;  /* 0x000000012800780c */ /* 0x000fe80003f06270 */
[----:B------:R-:W1:Y:S01]  /*4fe0*/  LDC.64 R8, c[0x0][0xb18] ;  /* 0x0002c600ff087b82 */ /* 0x000e620000000a00 */
[----:B------:R-:W-:Y:S01]  /*4ff0*/  PRMT R0, RZ, 0x654, R0 ;  /* 0x00000654ff007816 */ /* 0x000fe20000000000 */
[----:B------:R-:W-:Y:S01]  /*5000*/  @!PT LDS RZ, [RZ] ;  /* 0x00000000fffff984 */ /* 0x000fe20000000800 */
[----:B------:R-:W-:Y:S01]  /*5010*/  @!PT LDS RZ, [RZ] ;  /* 0x00000000fffff984 */ /* 0x000fe20000000800 */
[----:B------:R-:W-:Y:S01]  /*5020*/  @!PT LDS RZ, [RZ] ;  /* 0x00000000fffff984 */ /* 0x000fe20000000800 */
[----:B------:R-:W-:Y:S01]  /*5030*/  @!PT LDS RZ, [RZ] ;  /* 0x00000000fffff984 */ /* 0x000fe20000000800 */
[----:B------:R2:W-:Y:S06]  /*5040*/  MEMBAR.ALL.CTA ;  /* 0x0000000000007992 */ /* 0x0005ec0000008000 */
[----:B--2---:R-:W2:Y:S01]  /*5050*/  FENCE.VIEW.ASYNC.S ;  /* 0x00000000000073c6 */ /* 0x004ea20000000000 */
[----:B------:R-:W1:Y:S08]  /*5060*/  @!P1 LDC R12, c[0x0][0xb20] ;  /* 0x0002c800ff0c9b82 */ /* 0x000e700000000800 */
[----:B------:R-:W1:Y:S01]  /*5070*/  @!P1 LDC R7, c[0x0][0xb0c] ;  /* 0x0002c300ff079b82 */ /* 0x000e620000000800 */
[----:B--2---:R2:W-:Y:S01]  /*5080*/  SYNCS.ARRIVE.TRANS64.RED.A1T0 RZ, [R0+URZ], RZ ;  /* 0x000000ff00ff79a7 */ /* 0x0045e200081004ff */
[----:B---3--:R-:W-:Y:S04]  /*5090*/  LOP3.LUT P4, RZ, R18, 0x1, RZ, 0xc0, !PT ;  /* 0x0000000112ff7812 */ /* 0x008fe8000788c0ff */
[----:B------:R-:W-:Y:S09]  /*50a0*/  P2R R103, PR, RZ, 0x10 ;  /* 0x00000010ff677803 */ /* 0x000ff20000000000 */
[----:B------:R-:W-:Y:S02]  /*50b0*/  @P4 MOV R44, R16 ;  /* 0x00000010002c4202 */ /* 0x000fe40000000f00 */
[----:B------:R-:W-:Y:S01]  /*50c0*/  @P4 LOP3.LUT R43, R17, 0xffff, RZ, 0xc0, !PT ;  /* 0x0000ffff112b4812 */ /* 0x000fe200078ec0ff */
[----:B--2-4-:R-:W-:Y:S06]  /*50d0*/  @!P0 BRA `(.L_x_89) ;  /* 0x0000000000a48947 */ /* 0x014fec0003800000 */
[----:B------:R-:W-:Y:S01]  /*50e0*/  IMAD.HI.U32 R0, R90, R39, RZ ;  /* 0x000000275a007227 */ /* 0x000fe200078e00ff */
[----:B------:R-:W-:Y:S02]  /*50f0*/  ISETP.NE.AND P0, PT, R38, 0x1, PT ;  /* 0x000000012600780c */ /* 0x000fe40003f05270 */
[----:B------:R-:W-:Y:S01]  /*5100*/  ISETP.NE.AND P2, PT, R40, 0x1, PT ;  /* 0x000000012800780c */ /* 0x000fe20003f45270 */
[----:B------:R-:W-:Y:S01]  /*5110*/  IMAD.HI.U32 R4, R91, R84, RZ ;  /* 0x000000545b047227 */ /* 0x000fe200078e00ff */
[----:B------:R-:W-:Y:S02]  /*5120*/  SHF.R.U32.HI R0, RZ, R89, R0 ;  /* 0x00000059ff007219 */ /* 0x000fe40000011600 */
[----:B------:R-:W-:Y:S01]  /*5130*/  ISETP.NE.AND P3, PT, R42, 0x1, PT ;  /* 0x000000012a00780c */ /* 0x000fe20003f65270 */
[----:B------:R-:W-:Y:S01]  /*5140*/  IMAD.HI.U32 R6, R43, R39, RZ ;  /* 0x000000272b067227 */ /* 0x000fe200078e00ff */
[-C--:B------:R-:W-:Y:S02]  /*5150*/  SHF.R.U32.HI R4, RZ, R85.reuse, R4 ;  /* 0x00000055ff047219 */ /* 0x080fe40000011604 */
[----:B------:R-:W-:Y:S01]  /*5160*/  SEL R0, R90, R0, !P0 ;  /* 0x000000005a007207 */ /* 0x000fe20004000000 */
[----:B------:R-:W-:Y:S01]  /*5170*/  IMAD.HI.U32 R5, R44, R84, RZ ;  /* 0x000000542c057227 */ /* 0x000fe200078e00ff */
[----:B------:R-:W-:Y:S03]  /*5180*/  SEL R4, R91, R4, !P3 ;  /* 0x000000045b047207 */ /* 0x000fe60005800000 */
[-C--:B------:R-:W-:Y:S01]  /*5190*/  IMAD.HI.U32 R3, R0, R36.reuse, RZ ;  /* 0x0000002400037227 */ /* 0x080fe200078e00ff */
[----:B------:R-:W-:Y:S03]  /*51a0*/  SHF.R.U32.HI R5, RZ, R85, R5 ;  /* 0x00000055ff057219 */ /* 0x000fe60000011605 */
[----:B------:R-:W-:Y:S01]  /*51b0*/  IMAD.HI.U32 R2, R4, R36, RZ ;  /* 0x0000002404027227 */ /* 0x000fe200078e00ff */
[----:B------:R-:W-:Y:S02]  /*51c0*/  @P2 SHF.R.U32.HI R0, RZ, R37, R3 ;  /* 0x00000025ff002219 */ /* 0x000fe40000011603 */
[----:B------:R-:W-:Y:S02]  /*51d0*/  SHF.R.U32.HI R3, RZ, R89, R6 ;  /* 0x00000059ff037219 */ /* 0x000fe40000011606 */
[----:B------:R-:W-:Y:S01]  /*51e0*/  @P2 SHF.R.U32.HI R4, RZ, R37, R2 ;  /* 0x00000025ff042219 */ /* 0x000fe20000011602 */
[----:B------:R-:W-:Y:S01]  /*51f0*/  IMAD R0, R40, R0, RZ ;  /* 0x0000000028007224 */ /* 0x000fe200078e02ff */
[----:B------:R-:W-:Y:S02]  /*5200*/  SEL R3, R43, R3, !P0 ;  /* 0x000000032b037207 */ /* 0x000fe40004000000 */
[----:B------:R-:W-:Y:S01]  /*5210*/  SEL R2, R44, R5, !P3 ;  /* 0x000000052c027207 */ /* 0x000fe20005800000 */
[----:B------:R-:W-:Y:S01]  /*5220*/  IMAD R5, R40, R4, RZ ;  /* 0x0000000428057224 */ /* 0x000fe200078e02ff */
[C---:B------:R-:W-:Y:S01]  /*5230*/  ISETP.GE.AND P0, PT, R3.reuse, R0, PT ;  /* 0x000000000300720c */ /* 0x040fe20003f06270 */
[C---:B------:R-:W-:Y:S03]  /*5240*/  IMAD.HI.U32 R0, R3.reuse, R36, RZ ;  /* 0x0000002403007227 */ /* 0x040fe600078e00ff */
[C---:B------:R-:W-:Y:S02]  /*5250*/  ISETP.GE.OR P0, PT, R2.reuse, R5, P0 ;  /* 0x000000050200720c */ /* 0x040fe40000706670 */
[----:B------:R-:W-:Y:S04]  /*5260*/  SHF.R.U32.HI R0, RZ, R37, R0 ;  /* 0x00000025ff007219 */ /* 0x000fe80000011600 */
[C---:B------:R-:W-:Y:S05]  /*5270*/  SEL R6, R3.reuse, R0, !P2 ;  /* 0x0000000003067207 */ /* 0x040fea0005000000 */
        /* <DEDUP_REMOVED lines=14> */
[----:B------:R-:W-:Y:S07]  /*5360*/  IMAD R43, R3, R38, R43 ;  /* 0x00000026032b7224 */ /* 0x000fee00078e022b */
.L_x_89:
[----:B-1----:R-:W-:Y:S01]  /*5370*/  @!P1 ISETP.NE.AND P0, PT, R8, 0x1, PT ;  /* 0x000000010800980c */ /* 0x002fe20003f05270 */
[----:B------:R-:W-:Y:S01]  /*5380*/  @!P1 IMAD.HI.U32 R2, R43, R9, RZ ;  /* 0x000000092b029227 */ /* 0x000fe200078e00ff */
[----:B------:R-:W-:Y:S01]  /*5390*/  R2UR UR42, R21 ;  /* 0x00000000152a72ca */ /* 0x000fe200000e0000 */
[----:B------:R-:W-:Y:S01]  /*53a0*/  BSSY.RECONVERGENT B6, `(.L_x_90) ;  /* 0x0000031000067945 */ /* 0x000fe20003800200 */
[----:B------:R-:W-:Y:S01]  /*53b0*/  R2UR UR41, R20 ;  /* 0x00000000142972ca */ /* 0x000fe200000e0000 */
[C---:B------:R-:W-:Y:S01]  /*53c0*/  @!P1 IMAD.HI.U32 R0, R44.reuse, R10, RZ ;  /* 0x0000000a2c009227 */ /* 0x040fe200078e00ff */
[----:B------:R-:W-:Y:S02]  /*53d0*/  @!P1 SHF.R.U32.HI R2, RZ, R12, R2 ;  /* 0x0000000cff029219 */ /* 0x000fe40000011602 */
[----:B------:R-:W-:Y:S01]  /*53e0*/  @!P1 ISETP.NE.AND P2, PT, R7, 0x1, PT ;  /* 0x000000010700980c */ /* 0x000fe20003f45270 */
[----:B------:R-:W-:Y:S01]  /*53f0*/  VIADD R105, R105, 0x1 ;  /* 0x0000000169697836 */ /* 0x000fe20000000000 */
[----:B------:R-:W-:Y:S02]  /*5400*/  @!P1 SEL R2, R43, R2, !P0 ;  /* 0x000000022b029207 */ /* 0x000fe40004000000 */
[----:B------:R-:W-:Y:S02]  /*5410*/  @!P1 SHF.R.U32.HI R0, RZ, R11, R0 ;  /* 0x0000000bff009219 */ /* 0x000fe40000011600 */
[----:B------:R-:W-:Y:S01]  /*5420*/  LOP3.LUT P0, RZ, R93, 0x1b0, RZ, 0xc0, !PT ;  /* 0x000001b05dff7812 */ /* 0x000fe2000780c0ff */
[----:B------:R-:W-:Y:S01]  /*5430*/  USHF.L.U32 UR42, UR42, 0x7, URZ ;  /* 0x000000072a2a7899 */ /* 0x000fe200080006ff */
[----:B------:R-:W-:Y:S01]  /*5440*/  @!P1 SEL R3, R44, R0, !P2 ;  /* 0x000000002c039207 */ /* 0x000fe20005000000 */
[----:B------:R-:W-:Y:S01]  /*5450*/  USHF.L.U32 UR41, UR41, 0x7, URZ ;  /* 0x0000000729297899 */ /* 0x000fe200080006ff */
[----:B------:R-:W-:Y:S03]  /*5460*/  @P4 SHF.R.U32.HI R94, RZ, 0x10, R17 ;  /* 0x00000010ff5e4819 */ /* 0x000fe60000011611 */
[----:B------:R-:W-:Y:S02]  /*5470*/  @!P1 IMAD.IADD R0, R2, 0x1, -R3 ;  /* 0x0000000102009824 */ /* 0x000fe400078e0a03 */
[----:B------:R-:W-:Y:S02]  /*5480*/  @!P1 IMAD.IADD R2, R3, 0x1, -R2 ;  /* 0x0000000103029824 */ /* 0x000fe400078e0a02 */
[----:B------:R-:W-:Y:S02]  /*5490*/  @!P1 IMAD R44, R0, R7, R44 ;  /* 0x00000007002c9224 */ /* 0x000fe400078e022c */
[----:B------:R-:W-:Y:S01]  /*54a0*/  @!P1 IMAD R43, R2, R8, R43 ;  /* 0x00000008022b9224 */ /* 0x000fe200078e022b */
[----:B------:R-:W-:Y:S06]  /*54b0*/  @!P0 BRA `(.L_x_91) ;  /* 0x00000000007c8947 */ /* 0x000fec0003800000 */
[----:B------:R-:W1:Y:S01]  /*54c0*/  LDCU.64 UR8, c[0x4][0x80] ;  /* 0x01001000ff0877ac */ /* 0x000e620008000a00 */
[----:B------:R-:W-:Y:S01]  /*54d0*/  MOV R2, 0x0 ;  /* 0x0000000000027802 */ /* 0x000fe20000000f00 */
[----:B------:R-:W-:Y:S02]  /*54e0*/  HFMA2 R12, -RZ, RZ, 0, 5.9604644775390625e-08 ;  /* 0x00000001ff0c7431 */ /* 0x000fe400000001ff */
[----:B------:R-:W-:Y:S01]  /*54f0*/  IMAD.MOV.U32 R8, RZ, RZ, 0x70 ;  /* 0x00000070ff087424 */ /* 0x000fe200078e00ff */
[----:B------:R2:W3:Y:S01]  /*5500*/  LDC.64 R14, c[0x4][R2] ;  /* 0x01000000020e7b82 */ /* 0x0004e20000000a00 */
[----:B------:R-:W4:Y:S01]  /*5510*/  LDCU.64 UR6, c[0x4][0x88] ;  /* 0x01001100ff0677ac */ /* 0x000f220008000a00 */
[----:B------:R-:W-:Y:S01]  /*5520*/  IMAD.MOV.U32 R13, RZ, RZ, RZ ;  /* 0x000000ffff0d7224 */ /* 0x000fe200078e00ff */
[----:B------:R-:W2:Y:S01]  /*5530*/  LDCU.64 UR4, c[0x4][0x8] ;  /* 0x01000100ff0477ac */ /* 0x000ea20008000a00 */
[----:B-1----:R-:W-:Y:S01]  /*5540*/  MOV R5, UR9 ;  /* 0x0000000900057c02 */ /* 0x002fe20008000f00 */
[----:B------:R-:W-:Y:S01]  /*5550*/  IMAD.U32 R4, RZ, RZ, UR8 ;  /* 0x00000008ff047e24 */ /* 0x000fe2000f8e00ff */
[----:B----4-:R-:W-:Y:S01]  /*5560*/  MOV R7, UR7 ;  /* 0x0000000700077c02 */ /* 0x010fe20008000f00 */
[----:B------:R-:W-:Y:S01]  /*5570*/  IMAD.U32 R6, RZ, RZ, UR6 ;  /* 0x00000006ff067e24 */ /* 0x000fe2000f8e00ff */
[----:B--2---:R-:W-:Y:S01]  /*5580*/  MOV R11, UR5 ;  /* 0x00000005000b7c02 */ /* 0x004fe20008000f00 */
[----:B------:R-:W-:Y:S02]  /*5590*/  IMAD.U32 R10, RZ, RZ, UR4 ;  /* 0x00000004ff0a7e24 */ /* 0x000fe4000f8e00ff */
[----:B------:R-:W-:Y:S07]  /*55a0*/  LEPC R20, `(.L_x_92) ;  /* 0x000000001014794e */ /* 0x000fee0000000000 */
[----:B---3-5:R-:W-:Y:S05]  /*55b0*/  CALL.ABS.NOINC R14 ;  /* 0x000000000e007343 */ /* 0x028fea0003c00000 */
.L_x_92:
[----:B------:R-:W1:Y:S01]  /*55c0*/  LDCU.64 UR8, c[0x4][0x80] ;  /* 0x01001000ff0877ac */ /* 0x000e620008000a00 */
[----:B------:R-:W2:Y:S01]  /*55d0*/  LDC.64 R2, c[0x4][R2] ;  /* 0x0100000002027b82 */ /* 0x000ea20000000a00 */
[----:B------:R-:W-:Y:S02]  /*55e0*/  HFMA2 R12, -RZ, RZ, 0, 5.9604644775390625e-08 ;  /* 0x00000001ff0c7431 */ /* 0x000fe400000001ff */
[----:B------:R-:W-:Y:S02]  /*55f0*/  IMAD.MOV.U32 R8, RZ, RZ, 0x70 ;  /* 0x00000070ff087424 */ /* 0x000fe400078e00ff */
[----:B------:R-:W-:Y:S01]  /*5600*/  IMAD.MOV.U32 R13, RZ, RZ, RZ ;  /* 0x000000ffff0d7224 */ /* 0x000fe200078e00ff */
[----:B------:R-:W3:Y:S01]  /*5610*/  LDCU.64 UR6, c[0x4][0x88] ;  /* 0x01001100ff0677ac */ /* 0x000ee20008000a00 */
[----:B------:R-:W4:Y:S01]  /*5620*/  LDCU.64 UR4, c[0x4][0x8] ;  /* 0x01000100ff0477ac */ /* 0x000f220008000a00 */
[----:B-1----:R-:W-:Y:S02]  /*5630*/  MOV R4, UR8 ;  /* 0x0000000800047c02 */ /* 0x002fe40008000f00 */
[----:B------:R-:W-:Y:S02]  /*5640*/  MOV R5, UR9 ;  /* 0x0000000900057c02 */ /* 0x000fe40008000f00 */
[----:B---3--:R-:W-:Y:S01]  /*5650*/  MOV R7, UR7 ;  /* 0x0000000700077c02 */ /* 0x008fe20008000f00 */
[----:B------:R-:W-:Y:S01]  /*5660*/  IMAD.U32 R6, RZ, RZ, UR6 ;  /* 0x00000006ff067e24 */ /* 0x000fe2000f8e00ff */
[----:B----4-:R-:W-:Y:S01]  /*5670*/  MOV R11, UR5 ;  /* 0x00000005000b7c02 */ /* 0x010fe20008000f00 */
[----:B------:R-:W-:Y:S02]  /*5680*/  IMAD.U32 R10, RZ, RZ, UR4 ;  /* 0x00000004ff0a7e24 */ /* 0x000fe4000f8e00ff */
[----:B------:R-:W-:Y:S07]  /*5690*/  LEPC R20, `(.L_x_91) ;  /* 0x000000001014794e */ /* 0x000fee0000000000 */
[----:B--2---:R-:W-:Y:S05]  /*56a0*/  CALL.ABS.NOINC R2 ;  /* 0x0000000002007343 */ /* 0x004fea0003c00000 */
.L_x_91:
[----:B------:R-:W-:Y:S05]  /*56b0*/  BSYNC.RECONVERGENT B6 ;  /* 0x0000000000067941 */ /* 0x000fea0003800200 */
.L_x_90:
[----:B------:R-:W-:Y:S01]  /*56c0*/  ISETP.NE.U32.AND P4, PT, R82, RZ, PT ;  /* 0x000000ff5200720c */ /* 0x000fe20003f85070 */
[----:B------:R-:W-:Y:S01]  /*56d0*/  UISETP.NE.AND UP2, UPT, UR50, URZ, UPT ;  /* 0x000000ff3200728c */ /* 0x000fe2000bf45270 */
[----:B------:R-:W-:Y:S01]  /*56e0*/  ISETP.NE.U32.AND P2, PT, RZ, UR38, PT ;  /* 0x00000026ff007c0c */ /* 0x000fe2000bf45070 */
[----:B------:R-:W-:Y:S01]  /*56f0*/  UISETP.NE.U32.AND UP1, UPT, UR44, URZ, UPT ;  /* 0x000000ff2c00728c */ /* 0x000fe2000bf25070 */
[----:B------:R-:W-:Y:S01]  /*5700*/  ISETP.NE.AND.EX P4, PT, R83, RZ, PT, P4 ;  /* 0x000000ff5300720c */ /* 0x000fe20003f85340 */
[----:B------:R-:W-:Y:S01]  /*5710*/  UPLOP3.LUT UP0, UPT, UPT, UPT, UPT, 0x40, 0x4 ;  /* 0x000000000004789c */ /* 0x000fe20003f0e870 */
[----:B------:R-:W-:Y:S01]  /*5720*/  ISETP.NE.AND.EX P2, PT, RZ, UR39, PT, P2 ;  /* 0x00000027ff007c0c */ /* 0x000fe2000bf45320 */
[----:B------:R-:W-:Y:S01]  /*5730*/  UISETP.NE.AND.EX UP1, UPT, UR45, URZ, UPT, UP1 ;  /* 0x000000ff2d00728c */ /* 0x000fe2000bf25310 */
[----:B------:R-:W-:Y:S04]  /*5740*/  PLOP3.LUT P1, PT, PT, PT, UP2, 0x80, 0x8 ;  /* 0x000000000008781c */ /* 0x000fe80003f2f028 */
[----:B------:R-:W-:Y:S06]  /*5750*/  @UP2 UPLOP3.LUT UP0, UPT, UPT, UPT, UP1, 0x80, 0x8 ;  /* 0x000000000008289c */ /* 0x000fec0003f0f010 */
[----:B------:R-:W-:Y:S01]  /*5760*/  PLOP3.LUT P0, PT, PT, PT, UP0, 0x80, 0x8 ;  /* 0x000000000008781c */ /* 0x000fe20003f0f008 */
[----:B------:R-:W-:Y:S01]  /*5770*/  @!UPT UIADD3 URZ, UPT, UPT, URZ, URZ, URZ ;  /* 0x000000fffffff290 */ /* 0x000fe2000fffe0ff */
[----:B------:R-:W-:Y:S11]  /*5780*/  BRA.U !UP1, `(.L_x_93) ;  /* 0x0000000109387547 */ /* 0x000ff6000b800000 */
[----:B------:R-:W-:Y:S01]  /*5790*/  UISETP.NE.U32.AND UP0, UPT, UR38, URZ, UPT ;  /* 0x000000ff2600728c */ /* 0x000fe2000bf05070 */
[----:B------:R-:W-:Y:S02]  /*57a0*/  HFMA2 R0, -RZ, RZ, 0, 5.9604644775390625e-08 ;  /* 0x00000001ff007431 */ /* 0x000fe400000001ff */
[----:B------:R-:W-:Y:S01]  /*57b0*/  IMAD.MOV.U32 R88, RZ, RZ, 0x1 ;  /* 0x00000001ff587424 */ /* 0x000fe200078e00ff */
[----:B------:R-:W-:Y:S06]  /*57c0*/  UISETP.NE.AND.EX UP0, UPT, UR39, URZ, UPT, UP0 ;  /* 0x000000ff2700728c */ /* 0x000fec000bf05300 */
[----:B------:R-:W-:Y:S05]  /*57d0*/  PLOP3.LUT P3, PT, PT, PT, UP0, 0x80, 0x8 ;  /* 0x000000000008781c */ /* 0x000fea0003f6f008 */
[----:B------:R-:W1:Y:S01]  /*57e0*/  @UP0 LDCU.64 UR6, c[0x0][0x888] ;  /* 0x00011100ff0607ac */ /* 0x000e620008000a00 */
[----:B------:R-:W-:Y:S07]  /*57f0*/  @UP0 UIMAD UR4, UR36, UR44, URZ ;  /* 0x0000002c240402a4 */ /* 0x000fee000f8e02ff */
[----:B------:R-:W-:Y:S01]  /*5800*/  @!P3 PRMT R88, R0, 0x7610, R88 ;  /* 0x000076100058b816 */ /* 0x000fe20000000058 */
[----:B-1----:R-:W-:Y:S03]  /*5810*/  @UP0 UIMAD.WIDE UR6, UR4, 0x4, UR6 ;  /* 0x00000004040608a5 */ /* 0x002fe6000f8e0206 */
[----:B------:R-:W1:Y:S03]  /*5820*/  @!UP0 LDCU UR4, c[0x0][0x880] ;  /* 0x00011000ff0487ac */ /* 0x000e660008000800 */
[----:B------:R-:W-:Y:S01]  /*5830*/  IMAD.U32 R2, RZ, RZ, UR6 ;  /* 0x00000006ff027e24 */ /* 0x000fe2000f8e00ff */
[----:B------:R-:W-:Y:S05]  /*5840*/  MOV R3, UR7 ;  /* 0x0000000700037c02 */ /* 0x000fea0008000f00 */
[----:B-----5:R2:W5:Y:S02]  /*5850*/  @P3 LDG.E R49, desc[UR46][R2.64] ;  /* 0x0000002e02313981 */ /* 0x020564000c1e1900 */
[----:B-12---:R-:W-:Y:S02]  /*5860*/  @!P3 IMAD.U32 R49, RZ, RZ, UR4 ;  /* 0x00000004ff31be24 */ /* 0x006fe4000f8e00ff */
.L_x_93:
[----:B------:R-:W-:Y:S05]  /*5870*/  @!P4 BRA `(.L_x_94) ;  /* 0x000000000020c947 */ /* 0x000fea0003800000 */
[----:B------:R-:W-:Y:S04]  /*5880*/  ISETP.NE.U32.AND P3, PT, R80, RZ, PT ;  /* 0x000000ff5000720c */ /* 0x000fe80003f65070 */
[----:B------:R-:W-:Y:S11]  /*5890*/  ISETP.NE.AND.EX P3, PT, R81, RZ, PT, P3 ;  /* 0x000000ff5100720c */ /* 0x000ff60003f65330 */
[----:B------:R-:W-:Y:S02]  /*58a0*/  @!UPT UIADD3 URZ, UPT, UPT, URZ, URZ, URZ ;  /* 0x000000fffffff290 */ /* 0x000fe4000fffe0ff */
[----:B------:R-:W1:Y:S01]  /*58b0*/  @P3 LDC.64 R2, c[0x0][0x8a8] ;  /* 0x00022a00ff023b82 */ /* 0x000e620000000a00 */
[----:B------:R-:W-:Y:S04]  /*58c0*/  @P3 IMAD R0, R82, UR36, RZ ;  /* 0x0000002452003c24 */ /* 0x000fe8000f8e02ff */
[----:B-1----:R-:W-:Y:S05]  /*58d0*/  @P3 IMAD.WIDE R2, R0, 0x4, R2 ;  /* 0x0000000400023825 */ /* 0x002fea00078e0202 */
[----:B-----5:R1:W5:Y:S02]  /*58e0*/  @P3 LDG.E R47, desc[UR46][R2.64] ;  /* 0x0000002e022f3981 */ /* 0x020364000c1e1900 */
[----:B-1----:R-:W2:Y:S02]  /*58f0*/  @!P3 LDC R47, c[0x0][0x8a0] ;  /* 0x00022800ff2fbb82 */ /* 0x002ea40000000800 */
.L_x_94:
[----:B-----5:R-:W-:Y:S01]  /*5900*/  FSETP.NEU.AND P3, PT, R49, RZ, PT ;  /* 0x000000ff3100720b */ /* 0x020fe20003f6d000 */
[----:B------:R-:W-:Y:S01]  /*5910*/  BSSY B1, `(.L_x_95) ;  /* 0x0000039000017945 */ /* 0x000fe20003800000 */
[----:B------:R-:W-:Y:S01]  /*5920*/  SEL R3, RZ, 0xffffffff, P2 ;  /* 0xffffffffff037807 */ /* 0x000fe20001000000 */
[----:B------:R-:W-:Y:S01]  /*5930*/  IMAD.MOV.U32 R66, RZ, RZ, 0x1 ;  /* 0x00000001ff427424 */ /* 0x000fe200078e00ff */
[----:B------:R-:W-:Y:S01]  /*5940*/  @P1 LOP3.LUT P2, RZ, R88, 0xff, RZ, 0xc0, !PT ;  /* 0x000000ff58ff1812 */ /* 0x000fe2000784c0ff */
[----:B------:R-:W-:Y:S01]  /*5950*/  IMAD R48, R45, 0x80, R46 ;  /* 0x000000802d307824 */ /* 0x000fe200078e022e */
[----:B------:R-:W-:Y:S01]  /*5960*/  @P1 SEL R0, RZ, 0xffffffff, P3 ;  /* 0xffffffffff001807 */ /* 0x000fe20001800000 */
[----:B------:R-:W-:Y:S01]  /*5970*/  IMAD R106, R101, -0x10, R99 ;  /* 0xfffffff0656a7824 */ /* 0x000fe200078e0263 */
[----:B------:R-:W-:Y:S01]  /*5980*/  LOP3.LUT R97, R97, 0x1, RZ, 0x3c, !PT ;  /* 0x0000000161617812 */ /* 0x000fe200078e3cff */
[----:B------:R-:W-:Y:S01]  /*5990*/  IMAD.MOV.U32 R65, RZ, RZ, RZ ;  /* 0x000000ffff417224 */ /* 0x000fe200078e00ff */
[----:B------:R-:W-:Y:S02]  /*59a0*/  @P0 SEL R0, R3, R0, !P2 ;  /* 0x0000000003000207 */ /* 0x000fe40005000000 */
[----:B------:R-:W-:Y:S02]  /*59b0*/  CS2R R78, SRZ ;  /* 0x00000000004e7805 */ /* 0x000fe4000001ff00 */
[----:B------:R-:W-:Y:S02]  /*59c0*/  LEA R64, R45, UR48, 0x3 ;  /* 0x000000302d407c11 */ /* 0x000fe4000f8e18ff */
[----:B------:R-:W-:Y:S02]  /*59d0*/  CS2R R76, SRZ ;  /* 0x00000000004c7805 */ /* 0x000fe4000001ff00 */
[----:B------:R-:W-:Y:S02]  /*59e0*/  @P1 LOP3.LUT R0, R0, 0x1, RZ, 0xc0, !PT ;  /* 0x0000000100001812 */ /* 0x000fe400078ec0ff */
[----:B------:R-:W-:Y:S02]  /*59f0*/  CS2R R70, SRZ ;  /* 0x0000000000467805 */ /* 0x000fe4000001ff00 */
[----:B------:R-:W-:Y:S02]  /*5a00*/  PLOP3.LUT P2, PT, PT, PT, UP1, 0x80, 0x8 ;  /* 0x000000000008781c */ /* 0x000fe40003f4f018 */
[----:B------:R-:W-:Y:S02]  /*5a10*/  CS2R R68, SRZ ;  /* 0x0000000000447805 */ /* 0x000fe4000001ff00 */
[----:B------:R-:W-:Y:S02]  /*5a20*/  ISETP.NE.U32.OR P5, PT, R0, 0x1, !P1 ;  /* 0x000000010000780c */ /* 0x000fe40004fa5470 */
[----:B------:R-:W-:Y:S02]  /*5a30*/  CS2R R62, SRZ ;  /* 0x00000000003e7805 */ /* 0x000fe4000001ff00 */
[----:B------:R-:W-:Y:S02]  /*5a40*/  LOP3.LUT P4, R104, R88, 0xff, RZ, 0xc0, !PT ;  /* 0x000000ff58687812 */ /* 0x000fe4000788c0ff */
[----:B------:R-:W-:Y:S02]  /*5a50*/  CS2R R60, SRZ ;  /* 0x00000000003c7805 */ /* 0x000fe4000001ff00 */
[----:B------:R-:W-:Y:S02]  /*5a60*/  SEL R2, RZ, 0xffffffff, P3 ;  /* 0xffffffffff027807 */ /* 0x000fe40001800000 */
[----:B------:R-:W-:Y:S02]  /*5a70*/  CS2R R58, SRZ ;  /* 0x00000000003a7805 */ /* 0x000fe4000001ff00 */
[----:B------:R-:W-:Y:S02]  /*5a80*/  P2R R107, PR, RZ, 0x20 ;  /* 0x00000020ff6b7803 */ /* 0x000fe40000000000 */
[----:B------:R-:W-:Y:S02]  /*5a90*/  CS2R R56, SRZ ;  /* 0x0000000000387805 */ /* 0x000fe4000001ff00 */
[----:B------:R-:W-:Y:S02]  /*5aa0*/  @P2 SEL R2, R3, R2, !P4 ;  /* 0x0000000203022207 */ /* 0x000fe40006000000 */
[----:B------:R-:W-:Y:S02]  /*5ab0*/  @P5 SHF.L.U32 R0, R97, 0x1f, RZ ;  /* 0x0000001f61005819 */ /* 0x000fe400000006ff */
[----:B------:R-:W-:Y:S02]  /*5ac0*/  LOP3.LUT R2, R2, 0x1, RZ, 0xc0, !PT ;  /* 0x0000000102027812 */ /* 0x000fe400078ec0ff */
[----:B------:R1:W3:Y:S02]  /*5ad0*/  @P5 SYNCS.PHASECHK.TRANS64.TRYWAIT P1, [UR48+0x20], R0 ;  /* 0x00002000ff0055a7 */ /* 0x0002e40008021130 */
[----:B------:R-:W-:Y:S04]  /*5ae0*/  ISETP.NE.U32.AND P2, PT, R2, 0x1, PT ;  /* 0x000000010200780c */ /* 0x000fe80003f45070 */
[----:B------:R-:W-:Y:S02]  /*5af0*/  P2R R67, PR, RZ, 0x4 ;  /* 0x00000004ff437803 */ /* 0x000fe40000000000 */
[----:B-1----:R-:W-:Y:S04]  /*5b00*/  SHF.L.U32 R0, R96, 0x1f, RZ ;  /* 0x0000001f60007819 */ /* 0x002fe800000006ff */
[----:B------:R1:W4:Y:S01]  /*5b10*/  SYNCS.PHASECHK.TRANS64.TRYWAIT P0, [R64+URZ+0x90], R0 ;  /* 0x00009000400075a7 */ /* 0x00032200080011ff */
[----:B---3--:R-:W-:Y:S01]  /*5b20*/  @P5 SEL R66, RZ, 0x1, !P1 ;  /* 0x00000001ff425807 */ /* 0x008fe20004800000 */
[----:B-1----:R-:W-:Y:S06]  /*5b30*/  @!P5 BRA `(.L_x_96) ;  /* 0x000000000058d947 */ /* 0x002fec0003800000 */
[----:B------:R-:W-:Y:S01]  /*5b40*/  IMAD.MOV.U32 R79, RZ, RZ, RZ ;  /* 0x000000ffff4f7224 */ /* 0x000fe200078e00ff */
[----:B------:R-:W-:Y:S01]  /*5b50*/  ISETP.NE.AND P1, PT, R66, RZ, PT ;  /* 0x000000ff4200720c */ /* 0x000fe20003f25270 */
[----:B------:R-:W-:Y:S01]  /*5b60*/  BSSY B0, `(.L_x_97) ;  /* 0x000000c000007945 */ /* 0x000fe20003800000 */
[----:B------:R-:W-:Y:S02]  /*5b70*/  CS2R R58, SRZ ;  /* 0x00000000003a7805 */ /* 0x000fe4000001ff00 */
[----:B------:R-:W-:Y:S02]  /*5b80*/  CS2R R56, SRZ ;  /* 0x0000000000387805 */ /* 0x000fe4000001ff00 */
[----:B------:R-:W-:Y:S02]  /*5b90*/  CS2R R62, SRZ ;  /* 0x00000000003e7805 */ /* 0x000fe4000001ff00 */
[----:B------:R-:W-:Y:S02]  /*5ba0*/  CS2R R60, SRZ ;  /* 0x00000000003c7805 */ /* 0x000fe4000001ff00 */
[----:B------:R-:W-:Y:S02]  /*5bb0*/  CS2R R70, SRZ ;  /* 0x0000000000467805 */ /* 0x000fe4000001ff00 */
[----:B------:R-:W-:Y:S02]  /*5bc0*/  CS2R R68, SRZ ;  /* 0x0000000000447805 */ /* 0x000fe4000001ff00 */
[----:B------:R-:W-:Y:S01]  /*5bd0*/  CS2R R76, SRZ ;  /* 0x00000000004c7805 */ /* 0x000fe2000001ff00 */
[----:B------:R-:W-:Y:S06]  /*5be0*/  @P1 BRA `(.L_x_98) ;  /* 0x00000000000c1947 */ /* 0x000fec0003800000 */
[----:B------:R-:W-:Y:S04]  /*5bf0*/  SHF.L.U32 R3, R97, 0x1f, RZ ;  /* 0x0000001f61037819 */ /* 0x000fe800000006ff */
[----:B------:R-:W1:Y:S02]  /*5c00*/  SYNCS.PHASECHK.TRANS64.TRYWAIT P1, [UR48+0x20], R3 ;  /* 0x00002003ff0075a7 */ /* 0x000e640008021130 */
[----:B-1----:R-:W-:Y:S05]  /*5c10*/  @!P1 BRA `(.L_x_99) ;  /* 0x0000003c00349947 */ /* 0x002fea0003800000 */
.L_x_98:
[----:B------:R-:W-:Y:S05]  /*5c20*/  BSYNC B0 ;  /* 0x0000000000007941 */ /* 0x000fea0003800000 */
.L_x_97:
[----:B------:R-:W-:Y:S01]  /*5c30*/  ISETP.NE.AND P1, PT, R67, RZ, PT ;  /* 0x000000ff4300720c */ /* 0x000fe20003f25270 */
[----:B------:R-:W-:Y:S11]  /*5c40*/  HFMA2 R65, -RZ, RZ, 0, 5.9604644775390625e-08 ;  /* 0x00000001ff417431 */ /* 0x000ff600000001ff */
[----:B------:R-:W-:Y:S01]  /*5c50*/  @!UPT UIADD3 URZ, UPT, UPT, URZ, URZ, URZ ;  /* 0x000000fffffff290 */ /* 0x000fe2000fffe0ff */
[----:B------:R3:W1:Y:S04]  /*5c60*/  @P1 LDS.128 R56, [R100] ;  /* 0x0000000064381984 */ /* 0x0006680000000c00 */
[----:B------:R3:W1:Y:S04]  /*5c70*/  @P1 LDS.128 R60, [R99+0x10] ;  /* 0x00001000633c1984 */ /* 0x0006680000000c00 */
[----:B------:R3:W1:Y:S04]  /*5c80*/  @P1 LDS.128 R68, [R98+0x20] ;  /* 0x0000200062441984 */ /* 0x0006680000000c00 */
[----:B------:R3:W1:Y:S02]  /*5c90*/  @P1 LDS.128 R76, [R106+0x30] ;  /* 0x000030006a4c1984 */ /* 0x0006640000000c00 */
.L_x_96:
[----:B------:R-:W-:Y:S05]  /*5ca0*/  BSYNC B1 ;  /* 0x0000000000017941 */ /* 0x000fea0003800000 */
.L_x_95:
[----:B-1----:R-:W-:Y:S04]  /*5cb0*/  SHF.R.U32.HI R2, RZ, 0x15, R48 ;  /* 0x00000015ff027819 */ /* 0x002fe80000011630 */
[----:B------:R-:W-:Y:S01]  /*5cc0*/  LOP3.LUT P1, RZ, R2, 0x3, R92, 0x48, !PT ;  /* 0x0000000302ff7812 */ /* 0x000fe2000782485c */
[----:B------:R-:W-:Y:S01]  /*5cd0*/  @!UPT UIADD3 URZ, UPT, UPT, URZ, URZ, URZ ;  /* 0x000000fffffff290 */ /* 0x000fe2000fffe0ff */
[----:B----4-:R-:W-:Y:S11]  /*5ce0*/  @P0 BRA `(.L_x_100) ;  /* 0x0000000000080947 */ /* 0x010ff60003800000 */
[----:B------:R-:W1:Y:S02]  /*5cf0*/  SYNCS.PHASECHK.TRANS64.TRYWAIT P0, [R64+URZ+0x90], R0 ;  /* 0x00009000400075a7 */ /* 0x000e6400080011ff */
[----:B-1----:R-:W-:Y:S05]  /*5d00*/  @!P0 BRA `(.L_x_101) ;  /* 0x0000003c00108947 */ /* 0x002fea0003800000 */
.L_x_100:
[----:B------:R-:W-:Y:S05]  /*5d10*/  @!P1 BRA `(.L_x_102) ;  /* 0x0000000000409947 */ /* 0x000fea0003800000 */
[----:B------:R-:W4:Y:S01]  /*5d20*/  LDCU.64 UR8, c[0x4][0x70] ;  /* 0x01000e00ff0877ac */ /* 0x000f220008000a00 */
[----:B------:R-:W-:Y:S01]  /*5d30*/  MOV R3, 0x0 ;  /* 0x0000000000037802 */ /* 0x000fe20000000f00 */
[----:B------:R-:W-:Y:S02]  /*5d40*/  HFMA2 R12, -RZ, RZ, 0, 5.9604644775390625e-08 ;  /* 0x00000001ff0c7431 */ /* 0x000fe400000001ff */
[----:B------:R-:W-:Y:S02]  /*5d50*/  IMAD.MOV.U32 R8, RZ, RZ, 0x192 ;  /* 0x00000192ff087424 */ /* 0x000fe400078e00ff */
[----:B------:R-:W-:Y:S01]  /*5d60*/  IMAD.MOV.U32 R13, RZ, RZ, RZ ;  /* 0x000000ffff0d7224 */ /* 0x000fe200078e00ff */
[----:B------:R-:W5:Y:S01]  /*5d70*/  LDCU.64 UR6, c[0x4][0x78] ;  /* 0x01000f00ff0677ac */ /* 0x000f620008000a00 */
[----:B------:R-:W1:Y:S01]  /*5d80*/  LDC.64 R2, c[0x4][R3] ;  /* 0x0100000003027b82 */ /* 0x000e620000000a00 */
[----:B------:R-:W2:Y:S01]  /*5d90*/  LDCU.64 UR4, c[0x4][0x10] ;  /* 0x01000200ff0477ac */ /* 0x000ea20008000a00 */
[----:B----4-:R-:W-:Y:S01]  /*5da0*/  MOV R5, UR9 ;  /* 0x0000000900057c02 */ /* 0x010fe20008000f00 */
[----:B------:R-:W-:Y:S01]  /*5db0*/  IMAD.U32 R4, RZ, RZ, UR8 ;  /* 0x00000008ff047e24 */ /* 0x000fe2000f8e00ff */
[----:B-----5:R-:W-:Y:S01]  /*5dc0*/  MOV R7, UR7 ;  /* 0x0000000700077c02 */ /* 0x020fe20008000f00 */
[----:B------:R-:W-:Y:S01]  /*5dd0*/  IMAD.U32 R6, RZ, RZ, UR6 ;  /* 0x00000006ff067e24 */ /* 0x000fe2000f8e00ff */
[----:B--2---:R-:W-:Y:S01]  /*5de0*/  MOV R11, UR5 ;  /* 0x00000005000b7c02 */ /* 0x004fe20008000f00 */
[----:B------:R-:W-:Y:S02]  /*5df0*/  IMAD.U32 R10, RZ, RZ, UR4 ;  /* 0x00000004ff0a7e24 */ /* 0x000fe4000f8e00ff */
[----:B------:R-:W-:Y:S07]  /*5e00*/  LEPC R20, `(.L_x_102) ;  /* 0x000000001014794e */ /* 0x000fee0000000000 */
[----:B-1-3--:R-:W-:Y:S05]  /*5e10*/  CALL.ABS.NOINC R2 ;  /* 0x0000000002007343 */ /* 0x00afea0003c00000 */
.L_x_102:
[----:B------:R-:W-:Y:S05]  /*5e20*/  WARPSYNC.ALL ;  /* 0x0000000000007948 */ /* 0x000fea0003800000 */
[----:B------:R-:W-:Y:S01]  /*5e30*/  R2UR UR4, R48 ;  /* 0x00000000300472ca */ /* 0x000fe200000e0000 */
[--C-:B------:R-:W-:Y:S01]  /*5e40*/  HADD2.F32 R50, -RZ, R56.reuse.H0_H0 ;  /* 0x20000038ff327230 */ /* 0x100fe20000004100 */
[----:B------:R-:W-:Y:S01]  /*5e50*/  ISETP.NE.AND P0, PT, R102, RZ, PT ;  /* 0x000000ff6600720c */ /* 0x000fe20003f05270 */
[----:B------:R-:W-:Y:S01]  /*5e60*/  HADD2.F32 R51, -RZ, R56.H1_H1 ;  /* 0x30000038ff337230 */ /* 0x000fe20000004100 */
[----:B------:R-:W-:Y:S01]  /*5e70*/  BSSY.RECONVERGENT B0, `(.L_x_103) ;  /* 0x0000086000007945 */ /* 0x000fe20003800200 */
[--C-:B------:R-:W-:Y:S08]  /*5e80*/  HADD2.F32 R52, -RZ, R57.reuse.H0_H0 ;  /* 0x20000039ff347230 */ /* 0x100ff00000004100 */
[----:B------:R-:W1:Y:S02]  /*5e90*/  LDTM.x32 R4, tmem[UR4] ;  /* 0x00000004000479ee */ /* 0x000e6400082c0000 */
[C---:B-12---:R-:W-:Y:S01]  /*5ea0*/  FMUL R0, R47.reuse, R4 ;  /* 0x000000042f007220 */ /* 0x046fe20000400000 */
[C---:B------:R-:W-:Y:S01]  /*5eb0*/  FMUL R2, R47.reuse, R5 ;  /* 0x000000052f027220 */ /* 0x040fe20000400000 */
[C---:B------:R-:W-:Y:S01]  /*5ec0*/  FMUL R4, R47.reuse, R8 ;  /* 0x000000082f047220 */ /* 0x040fe20000400000 */
[----:B------:R-:W-:Y:S01]  /*5ed0*/  FMUL R3, R47, R6 ;  /* 0x000000062f037220 */ /* 0x000fe20000400000 */
[C---:B------:R-:W-:Y:S01]  /*5ee0*/  FFMA R0, R49.reuse, R50, R0 ;  /* 0x0000003231007223 */ /* 0x040fe20000000000 */
[----:B------:R-:W-:Y:S01]  /*5ef0*/  FFMA R2, R49, R51, R2 ;  /* 0x0000003331027223 */ /* 0x000fe20000000002 */
[C---:B------:R-:W-:Y:S01]  /*5f00*/  FMUL R5, R47.reuse, R9 ;  /* 0x000000092f057220 */ /* 0x040fe20000400000 */
        /* <DEDUP_REMOVED lines=16> */
[----:B------:R-:W-:Y:S02]  /*6010*/  HADD2.F32 R32, -RZ, R57.H1_H1 ;  /* 0x30000039ff207230 */ /* 0x000fe40000004100 */
[C---:B------:R-:W-:Y:S01]  /*6020*/  FMUL R26, R47.reuse, R30 ;  /* 0x0000001e2f1a7220 */ /* 0x040fe20000400000 */
[----:B------:R-:W-:Y:S01]  /*6030*/  FMUL R29, R47, R33 ;  /* 0x000000212f1d7220 */ /* 0x000fe20000400000 */
[--C-:B------:R-:W-:Y:S02]  /*6040*/  HADD2.F32 R33, -RZ, R58.reuse.H0_H0 ;  /* 0x2000003aff217230 */ /* 0x100fe40000004100 */
[----:B------:R-:W-:Y:S01]  /*6050*/  FFMA R3, R49, R52, R3 ;  /* 0x0000003431037223 */ /* 0x000fe20000000003 */
[C---:B------:R-:W-:Y:S01]  /*6060*/  FMUL R7, R47.reuse, R7 ;  /* 0x000000072f077220 */ /* 0x040fe20000400000 */
[----:B------:R-:W-:Y:S01]  /*6070*/  FMUL R30, R47, R34 ;  /* 0x000000222f1e7220 */ /* 0x000fe20000400000 */
[----:B------:R-:W-:Y:S01]  /*6080*/  HADD2.F32 R34, -RZ, R58.H1_H1 ;  /* 0x3000003aff227230 */ /* 0x000fe20000004100 */
[----:B------:R-:W-:Y:S01]  /*6090*/  F2FP.F16.F32.PACK_AB R52, R2, R0 ;  /* 0x000000000234723e */ /* 0x000fe200000000ff */
[--C-:B------:R-:W-:Y:S02]  /*60a0*/  HADD2.F32 R0, -RZ, R59.reuse.H0_H0 ;  /* 0x2000003bff007230 */ /* 0x100fe40000004100 */
[C---:B------:R-:W-:Y:S01]  /*60b0*/  FFMA R7, R49.reuse, R32, R7 ;  /* 0x0000002031077223 */ /* 0x040fe20000000007 */
[----:B------:R-:W-:Y:S02]  /*60c0*/  HADD2.F32 R2, -RZ, R59.H1_H1 ;  /* 0x3000003bff027230 */ /* 0x000fe40000004100 */
[C---:B------:R-:W-:Y:S01]  /*60d0*/  FFMA R4, R49.reuse, R33, R4 ;  /* 0x0000002131047223 */ /* 0x040fe20000000004 */
[C---:B------:R-:W-:Y:S01]  /*60e0*/  FFMA R5, R49.reuse, R34, R5 ;  /* 0x0000002231057223 */ /* 0x040fe20000000005 */
[----:B------:R-:W-:Y:S01]  /*60f0*/  FFMA R6, R49, R0, R6 ;  /* 0x0000000031067223 */ /* 0x000fe20000000006 */
[--C-:B------:R-:W-:Y:S02]  /*6100*/  HADD2.F32 R0, -RZ, R60.reuse.H0_H0 ;  /* 0x2000003cff007230 */ /* 0x100fe40000004100 */
[----:B------:R-:W-:Y:S01]  /*6110*/  FMUL R11, R47, R11 ;  /* 0x0000000b2f0b7220 */ /* 0x000fe20000400000 */
[----:B------:R-:W-:Y:S01]  /*6120*/  F2FP.F16.F32.PACK_AB R53, R7, R3 ;  /* 0x000000030735723e */ /* 0x000fe200000000ff */
[--C-:B------:R-:W-:Y:S02]  /*6130*/  HADD2.F32 R3, -RZ, R61.reuse.H0_H0 ;  /* 0x2000003dff037230 */ /* 0x100fe40000004100 */
[----:B------:R-:W-:Y:S01]  /*6140*/  FMUL R15, R47, R15 ;  /* 0x0000000f2f0f7220 */ /* 0x000fe20000400000 */
[C---:B------:R-:W-:Y:S01]  /*6150*/  FFMA R11, R49.reuse, R2, R11 ;  /* 0x00000002310b7223 */ /* 0x040fe2000000000b */
[----:B------:R-:W-:Y:S02]  /*6160*/  HADD2.F32 R2, -RZ, R60.H1_H1 ;  /* 0x3000003cff027230 */ /* 0x000fe40000004100 */
[----:B------:R-:W-:Y:S01]  /*6170*/  FFMA R8, R49, R0, R8 ;  /* 0x0000000031087223 */ /* 0x000fe20000000008 */
[----:B------:R-:W-:Y:S02]  /*6180*/  HADD2.F32 R0, -RZ, R61.H1_H1 ;  /* 0x3000003dff007230 */ /* 0x000fe40000004100 */
[C---:B------:R-:W-:Y:S01]  /*6190*/  FMUL R19, R47.reuse, R19 ;  /* 0x000000132f137220 */ /* 0x040fe20000400000 */
[----:B------:R-:W-:Y:S01]  /*61a0*/  FMUL R23, R47, R23 ;  /* 0x000000172f177220 */ /* 0x000fe20000400000 */
[C---:B------:R-:W-:Y:S01]  /*61b0*/  FFMA R9, R49.reuse, R2, R9 ;  /* 0x0000000231097223 */ /* 0x040fe20000000009 */
[C---:B------:R-:W-:Y:S01]  /*61c0*/  FFMA R10, R49.reuse, R3, R10 ;  /* 0x00000003310a7223 */ /* 0x040fe2000000000a */
[----:B------:R-:W-:Y:S01]  /*61d0*/  FFMA R15, R49, R0, R15 ;  /* 0x00000000310f7223 */ /* 0x000fe2000000000f */
[--C-:B------:R-:W-:Y:S02]  /*61e0*/  HADD2.F32 R2, -RZ, R62.reuse.H0_H0 ;  /* 0x2000003eff027230 */ /* 0x100fe40000004100 */
[----:B------:R-:W-:Y:S01]  /*61f0*/  FMUL R27, R47, R27 ;  /* 0x0000001b2f1b7220 */ /* 0x000fe20000400000 */
[----:B------:R-:W-:Y:S01]  /*6200*/  HADD2.F32 R0, -RZ, R62.H1_H1 ;  /* 0x3000003eff007230 */ /* 0x000fe20000004100 */
[----:B------:R-:W-:Y:S01]  /*6210*/  F2FP.F16.F32.PACK_AB R54, R5, R4 ;  /* 0x000000040536723e */ /* 0x000fe200000000ff */
[--C-:B------:R-:W-:Y:S02]  /*6220*/  HADD2.F32 R3, -RZ, R63.reuse.H0_H0 ;  /* 0x2000003fff037230 */ /* 0x100fe40000004100 */
[C---:B------:R-:W-:Y:S01]  /*6230*/  FFMA R12, R49.reuse, R2, R12 ;  /* 0x00000002310c7223 */ /* 0x040fe2000000000c */
[--C-:B------:R-:W-:Y:S02]  /*6240*/  HADD2.F32 R2, -RZ, R68.reuse.H0_H0 ;  /* 0x20000044ff027230 */ /* 0x100fe40000004100 */
[C---:B------:R-:W-:Y:S01]  /*6250*/  FFMA R13, R49.reuse, R0, R13 ;  /* 0x00000000310d7223 */ /* 0x040fe2000000000d */
[----:B------:R-:W-:Y:S02]  /*6260*/  HADD2.F32 R0, -RZ, R63.H1_H1 ;  /* 0x3000003fff007230 */ /* 0x000fe40000004100 */
[----:B------:R-:W-:Y:S01]  /*6270*/  FFMA R14, R49, R3, R14 ;  /* 0x00000003310e7223 */ /* 0x000fe2000000000e */
[----:B------:R-:W-:Y:S01]  /*6280*/  HADD2.F32 R3, -RZ, R68.H1_H1 ;  /* 0x30000044ff037230 */ /* 0x000fe20000004100 */
[----:B------:R-:W-:Y:S01]  /*6290*/  F2FP.F16.F32.PACK_AB R55, R11, R6 ;  /* 0x000000060b37723e */ /* 0x000fe200000000ff */
[----:B------:R-:W-:Y:S01]  /*62a0*/  FMUL R31, R47, R31 ;  /* 0x0000001f2f1f7220 */ /* 0x000fe20000400000 */
[C---:B------:R-:W-:Y:S01]  /*62b0*/  FFMA R19, R49.reuse, R0, R19 ;  /* 0x0000000031137223 */ /* 0x040fe20000000013 */
[--C-:B------:R-:W-:Y:S02]  /*62c0*/  HADD2.F32 R0, -RZ, R69.reuse.H0_H0 ;  /* 0x20000045ff007230 */ /* 0x100fe40000004100 */
[C---:B------:R-:W-:Y:S01]  /*62d0*/  FFMA R16, R49.reuse, R2, R16 ;  /* 0x0000000231107223 */ /* 0x040fe20000000010 */
[----:B------:R1:W-:Y:S01]  /*62e0*/  STS.128 [R100], R52 ;  /* 0x0000003464007388 */ /* 0x0003e20000000c00 */
[C---:B------:R-:W-:Y:S01]  /*62f0*/  FFMA R17, R49.reuse, R3, R17 ;  /* 0x0000000331117223 */ /* 0x040fe20000000011 */
[----:B------:R-:W-:Y:S02]  /*6300*/  HADD2.F32 R2, -RZ, R69.H1_H1 ;  /* 0x30000045ff027230 */ /* 0x000fe40000004100 */
[----:B------:R-:W-:Y:S01]  /*6310*/  FFMA R18, R49, R0, R18 ;  /* 0x0000000031127223 */ /* 0x000fe20000000012 */
[--C-:B------:R-:W-:Y:S01]  /*6320*/  HADD2.F32 R0, -RZ, R70.reuse.H0_H0 ;  /* 0x20000046ff007230 */ /* 0x100fe20000004100 */
[----:B------:R-:W-:Y:S01]  /*6330*/  F2FP.F16.F32.PACK_AB R8, R9, R8 ;  /* 0x000000080908723e */ /* 0x000fe200000000ff */
[--C-:B------:R-:W-:Y:S02]  /*6340*/  HADD2.F32 R3, -RZ, R71.reuse.H0_H0 ;  /* 0x20000047ff037230 */ /* 0x100fe40000004100 */
[C---:B------:R-:W-:Y:S01]  /*6350*/  FFMA R23, R49.reuse, R2, R23 ;  /* 0x0000000231177223 */ /* 0x040fe20000000017 */
[----:B------:R-:W-:Y:S02]  /*6360*/  HADD2.F32 R2, -RZ, R70.H1_H1 ;  /* 0x30000046ff027230 */ /* 0x000fe40000004100 */
[----:B------:R-:W-:Y:S01]  /*6370*/  FFMA R20, R49, R0, R20 ;  /* 0x0000000031147223 */ /* 0x000fe20000000014 */
[----:B------:R-:W-:Y:S01]  /*6380*/  HADD2.F32 R0, -RZ, R71.H1_H1 ;  /* 0x30000047ff007230 */ /* 0x000fe20000004100 */
[----:B------:R-:W-:Y:S01]  /*6390*/  F2FP.F16.F32.PACK_AB R9, R15, R10 ;  /* 0x0000000a0f09723e */ /* 0x000fe200000000ff */
[----:B------:R-:W-:Y:S02]  /*63a0*/  HADD2.F32 R4, -RZ, R79.H0_H0 ;  /* 0x2000004fff047230 */ /* 0x000fe40000004100 */
[C---:B------:R-:W-:Y:S01]  /*63b0*/  FFMA R21, R49.reuse, R2, R21 ;  /* 0x0000000231157223 */ /* 0x040fe20000000015 */
[C---:B------:R-:W-:Y:S01]  /*63c0*/  FFMA R22, R49.reuse, R3, R22 ;  /* 0x0000000331167223 */ /* 0x040fe20000000016 */
[----:B------:R-:W-:Y:S01]  /*63d0*/  FFMA R27, R49, R0, R27 ;  /* 0x00000000311b7223 */ /* 0x000fe2000000001b */
[--C-:B------:R-:W-:Y:S01]  /*63e0*/  HADD2.F32 R2, -RZ, R76.reuse.H0_H0 ;  /* 0x2000004cff027230 */ /* 0x100fe20000004100 */
[----:B------:R-:W-:Y:S01]  /*63f0*/  F2FP.F16.F32.PACK_AB R10, R13, R12 ;  /* 0x0000000c0d0a723e */ /* 0x000fe200000000ff */
[----:B------:R-:W-:Y:S01]  /*6400*/  HADD2.F32 R0, -RZ, R76.H1_H1 ;  /* 0x3000004cff007230 */ /* 0x000fe20000004100 */
[----:B------:R-:W-:Y:S01]  /*6410*/  F2FP.F16.F32.PACK_AB R11, R19, R14 ;  /* 0x0000000e130b723e */ /* 0x000fe200000000ff */
[--C-:B------:R-:W-:Y:S02]  /*6420*/  HADD2.F32 R3, -RZ, R77.reuse.H0_H0 ;  /* 0x2000004dff037230 */ /* 0x100fe40000004100 */
[C---:B------:R-:W-:Y:S01]  /*6430*/  FFMA R24, R49.reuse, R2, R24 ;  /* 0x0000000231187223 */ /* 0x040fe20000000018 */
[--C-:B------:R-:W-:Y:S02]  /*6440*/  HADD2.F32 R2, -RZ, R78.reuse.H0_H0 ;  /* 0x2000004eff027230 */ /* 0x100fe40000004100 */
[C---:B------:R-:W-:Y:S01]  /*6450*/  FFMA R25, R49.reuse, R0, R25 ;  /* 0x0000000031197223 */ /* 0x040fe20000000019 */
[----:B------:R1:W-:Y:S01]  /*6460*/  STS.128 [R99+0x10], R8 ;  /* 0x0000100863007388 */ /* 0x0003e20000000c00 */
[----:B------:R-:W-:Y:S02]  /*6470*/  HADD2.F32 R0, -RZ, R77.H1_H1 ;  /* 0x3000004dff007230 */ /* 0x000fe40000004100 */
[----:B------:R-:W-:Y:S01]  /*6480*/  FFMA R26, R49, R3, R26 ;  /* 0x00000003311a7223 */ /* 0x000fe2000000001a */
[----:B------:R-:W-:Y:S01]  /*6490*/  HADD2.F32 R3, -RZ, R78.H1_H1 ;  /* 0x3000004eff037230 */ /* 0x000fe20000004100 */
[----:B------:R-:W-:Y:S01]  /*64a0*/  F2FP.F16.F32.PACK_AB R16, R17, R16 ;  /* 0x000000101110723e */ /* 0x000fe200000000ff */
[----:B------:R-:W-:Y:S01]  /*64b0*/  HADD2.F32 R5, -RZ, R79.H1_H1 ;  /* 0x3000004fff057230 */ /* 0x000fe20000004100 */
[----:B------:R-:W-:Y:S01]  /*64c0*/  F2FP.F16.F32.PACK_AB R17, R23, R18 ;  /* 0x000000121711723e */ /* 0x000fe200000000ff */
[----:B------:R-:W-:Y:S01]  /*64d0*/  FFMA R31, R49, R0, R31 ;  /* 0x00000000311f7223 */ /* 0x000fe2000000001f */
[----:B------:R-:W-:Y:S01]  /*64e0*/  FMUL R35, R47, R35 ;  /* 0x000000232f237220 */ /* 0x000fe20000400000 */
[----:B------:R-:W-:Y:S01]  /*64f0*/  F2FP.F16.F32.PACK_AB R18, R21, R20 ;  /* 0x000000141512723e */ /* 0x000fe200000000ff */
[----:B------:R-:W-:Y:S01]  /*6500*/  FFMA R28, R49, R2, R28 ;  /* 0x00000002311c7223 */ /* 0x000fe2000000001c */
[----:B------:R-:W-:Y:S01]  /*6510*/  F2FP.F16.F32.PACK_AB R19, R27, R22 ;  /* 0x000000161b13723e */ /* 0x000fe200000000ff */
[C---:B------:R-:W-:Y:S01]  /*6520*/  FFMA R29, R49.reuse, R3, R29 ;  /* 0x00000003311d7223 */ /* 0x040fe2000000001d */
[C---:B------:R-:W-:Y:S01]  /*6530*/  FFMA R30, R49.reuse, R4, R30 ;  /* 0x00000004311e7223 */ /* 0x040fe2000000001e */
[----:B------:R-:W-:Y:S01]  /*6540*/  FFMA R35, R49, R5, R35 ;  /* 0x0000000531237223 */ /* 0x000fe20000000023 */
[----:B------:R-:W-:Y:S01]  /*6550*/  F2FP.F16.F32.PACK_AB R24, R25, R24 ;  /* 0x000000181918723e */ /* 0x000fe200000000ff */
[----:B------:R1:W-:Y:S01]  /*6560*/  STS.128 [R98+0x20], R16 ;  /* 0x0000201062007388 */ /* 0x0003e20000000c00 */
[----:B------:R-:W-:Y:S02]  /*6570*/  F2FP.F16.F32.PACK_AB R25, R31, R26 ;  /* 0x0000001a1f19723e */ /* 0x000fe400000000ff */
[----:B------:R-:W-:Y:S02]  /*6580*/  F2FP.F16.F32.PACK_AB R26, R29, R28 ;  /* 0x0000001c1d1a723e */ /* 0x000fe400000000ff */
[----:B------:R-:W-:Y:S05]  /*6590*/  F2FP.F16.F32.PACK_AB R27, R35, R30 ;  /* 0x0000001e231b723e */ /* 0x000fea00000000ff */
[----:B------:R1:W-:Y:S01]  /*65a0*/  STS.128 [R106+0x30], R24 ;  /* 0x000030186a007388 */ /* 0x0003e20000000c00 */
[----:B------:R-:W-:Y:S01]  /*65b0*/  @!PT LDS RZ, [RZ] ;  /* 0x00000000fffff984 */ /* 0x000fe20000000800 */
[----:B------:R-:W-:Y:S01]  /*65c0*/  @!PT LDS RZ, [RZ] ;  /* 0x00000000fffff984 */ /* 0x000fe20000000800 */
[----:B------:R-:W-:Y:S01]  /*65d0*/  @!PT LDS RZ, [RZ] ;  /* 0x00000000fffff984 */ /* 0x000fe20000000800 */
[----:B------:R-:W-:Y:S01]  /*65e0*/  @!PT LDS RZ, [RZ] ;  /* 0x00000000fffff984 */ /* 0x000fe20000000800 */
[----:B------:R2:W-:Y:S07]  /*65f0*/  MEMBAR.ALL.CTA ;  /* 0x0000000000007992 */ /* 0x0005ee0000008000 */
[----:B--2---:R-:W2:Y:S02]  /*6600*/  FENCE.VIEW.ASYNC.S ;  /* 0x00000000000073c6 */ /* 0x004ea40000000000 */
[----:B--2---:R-:W-:Y:S06]  /*6610*/  BAR.SYNC.DEFER_BLOCKING 0x1, 0x80 ;  /* 0x0042000000007b1d */ /* 0x004fec0000010000 */
[----:B------:R-:W-:Y:S05]  /*6620*/  @P0 BRA `(.L_x_104) ;  /* 0x0000000000280947 */ /* 0x000fea0003800000 */
[----:B------:R-:W-:Y:S02]  /*6630*/  UIADD3 UR4, UPT, UPT, UR48, 0x200, URZ ;  /* 0x0000020030047890 */ /* 0x000fe4000fffe0ff */
[----:B------:R-:W-:Y:S01]  /*6640*/  UIADD3 UR6, UP0, UPT, UR52, 0x680, URZ ;  /* 0x0000068034067890 */ /* 0x000fe2000ff1e0ff */
[----:B------:R-:W-:Y:S03]  /*6650*/  UMOV UR43, UR36 ;  /* 0x00000024002b7c82 */ /* 0x000fe60008000000 */
[----:B------:R-:W-:Y:S01]  /*6660*/  MOV R93, UR4 ;  /* 0x00000004005d7c02 */ /* 0x000fe20008000f00 */
[----:B------:R-:W-:Y:S03]  /*6670*/  UIADD3.X UR7, UPT, UPT, URZ, UR53, URZ, UP0, !UPT ;  /* 0x00000035ff077290 */ /* 0x000fe600087fe4ff */
[----:B------:R-:W-:Y:S11]  /*6680*/  R2UR UR40, R93 ;  /* 0x000000005d2872ca */ /* 0x000ff600000e0000 */
[----:B------:R-:W-:Y:S02]  /*6690*/  @!UPT UIADD3 URZ, UPT, UPT, URZ, URZ, URZ ;  /* 0x000000fffffff290 */ /* 0x000fe4000fffe0ff */
[----:B------:R2:W-:Y:S01]  /*66a0*/  UTMASTG.3D [UR40], [UR6] ;  /* 0x00000028060073b5 */ /* 0x0005e20008010000 */
[----:B------:R0:W-:Y:S01]  /*66b0*/  UTMACMDFLUSH ;  /* 0x00000000000079b7 */ /* 0x0001e20000000000 */
[----:B--2---:R-:W-:Y:S04]  /*66c0*/  DEPBAR.LE SB0, 0x1 ;  /* 0x000080400000791a */ /* 0x004fe80000000000 */
.L_x_104:
[----:B------:R-:W-:Y:S05]  /*66d0*/  BSYNC.RECONVERGENT B0 ;  /* 0x0000000000007941 */ /* 0x000fea0003800200 */
.L_x_103:
[----:B------:R-:W-:Y:S01]  /*66e0*/  BAR.SYNC.DEFER_BLOCKING 0x1, 0x80 ;  /* 0x0042000000007b1d */ /* 0x000fe20000010000 */
[----:B------:R-:W-:Y:S01]  /*66f0*/  ISETP.NE.AND P1, PT, R107, RZ, PT ;  /* 0x000000ff6b00720c */ /* 0x000fe20003f25270 */
[----:B------:R-:W-:Y:S01]  /*6700*/  UISETP.NE.AND UP0, UPT, UR49, URZ, UPT ;  /* 0x000000ff3100728c */ /* 0x000fe2000bf05270 */
[----:B------:R-:W-:Y:S11]  /*6710*/  LEA R2, R65, UR48, 0x3 ;  /* 0x0000003041027c11 */ /* 0x000ff6000f8e18ff */
[----:B------:R-:W-:Y:S01]  /*6720*/  @P1 SHF.L.U32 R3, R97, 0x1f, RZ ;  /* 0x0000001f61031819 */ /* 0x000fe200000006ff */
[----:B------:R-:W-:Y:S06]  /*6730*/  BRA.U !UP0, `(.L_x_105) ;  /* 0x0000000108247547 */ /* 0x000fec000b800000 */
[----:B------:R-:W-:Y:S01]  /*6740*/  IMAD.U32 R4, RZ, RZ, UR51 ;  /* 0x00000033ff047e24 */ /* 0x000fe2000f8e00ff */
[----:B------:R-:W-:Y:S01]  /*6750*/  MOV R0, UR37 ;  /* 0x0000002500007c02 */ /* 0x000fe20008000f00 */
[----:B------:R-:W-:Y:S03]  /*6760*/  UIADD3 UR51, UPT, UPT, UR51, 0x1, URZ ;  /* 0x0000000133337890 */ /* 0x000fe6000fffe0ff */
[----:B------:R-:W-:Y:S01]  /*6770*/  @P1 LEA R4, R4, UR48, 0x3 ;  /* 0x0000003004041c11 */ /* 0x000fe2000f8e18ff */
[----:B------:R-:W-:Y:S04]  /*6780*/  UISETP.NE.AND UP0, UPT, UR51, 0x4, UPT ;  /* 0x000000043300788c */ /* 0x000fe8000bf05270 */
[----:B------:R-:W-:Y:S01]  /*6790*/  @P1 VIADD R4, R4, 0x40 ;  /* 0x0000004004041836 */ /* 0x000fe20000000000 */
[----:B------:R-:W-:Y:S04]  /*67a0*/  USEL UR51, UR51, URZ, UP0 ;  /* 0x000000ff33337287 */ /* 0x000fe80008000000 */
[----:B------:R-:W-:Y:S04]  /*67b0*/  @P1 PRMT R0, R0, 0x654, R4 ;  /* 0x0000065400001816 */ /* 0x000fe80000000004 */
[----:B------:R2:W-:Y:S04]  /*67c0*/  @P1 SYNCS.ARRIVE.TRANS64.RED.A1T0 RZ, [R0+URZ], RZ ;  /* 0x000000ff00ff19a7 */ /* 0x0005e800081004ff */
.L_x_105:
[----:B------:R-:W4:Y:S01]  /*67d0*/  @P1 SYNCS.PHASECHK.TRANS64.TRYWAIT P0, [R2+URZ+0x20], R3 ;  /* 0x00002003020015a7 */ /* 0x000f2200080011ff */
[----:B------:R-:W-:Y:S01]  /*67e0*/  BSSY B1, `(.L_x_106) ;  /* 0x0000016000017945 */ /* 0x000fe20003800000 */
[----:B----4-:R-:W-:Y:S03]  /*67f0*/  @P1 SEL R66, RZ, 0x1, !P0 ;  /* 0x00000001ff421807 */ /* 0x010fe60004000000 */
[----:B------:R-:W-:Y:S05]  /*6800*/  @!P1 BRA `(.L_x_107) ;  /* 0x00000000004c9947 */ /* 0x000fea0003800000 */
[----:B------:R-:W-:Y:S01]  /*6810*/  ISETP.NE.AND P0, PT, R66, RZ, PT ;  /* 0x000000ff4200720c */ /* 0x000fe20003f05270 */
[----:B------:R-:W-:Y:S01]  /*6820*/  BSSY B0, `(.L_x_108) ;  /* 0x000000b000007945 */ /* 0x000fe20003800000 */
[----:B------:R-:W-:Y:S11]  /*6830*/  ISETP.NE.AND P1, PT, R67, RZ, PT ;  /* 0x000000ff4300720c */ /* 0x000ff60003f25270 */
[----:B------:R-:W-:Y:S02]  /*6840*/  @!UPT UIADD3 URZ, UPT, UPT, URZ, URZ, URZ ;  /* 0x000000fffffff290 */ /* 0x000fe4000fffe0ff */
[C---:B------:R-:W-:Y:S01]  /*6850*/  @P1 IMAD R6, R65.reuse, 0x2000, R100 ;  /* 0x0000200041061824 */ /* 0x040fe200078e0264 */
[C---:B------:R-:W-:Y:S01]  /*6860*/  @P1 LEA R4, R65.reuse, R98, 0xd ;  /* 0x0000006241041211 */ /* 0x040fe200078e68ff */
[C---:B------:R-:W-:Y:S02]  /*6870*/  @P1 IMAD R5, R65.reuse, 0x2000, R99 ;  /* 0x0000200041051824 */ /* 0x040fe400078e0263 */
[----:B------:R-:W-:Y:S01]  /*6880*/  @P1 IMAD R3, R65, 0x2000, R106 ;  /* 0x0000200041031824 */ /* 0x000fe200078e026a */
[----:B------:R-:W-:Y:S06]  /*6890*/  @P0 BRA `(.L_x_109) ;  /* 0x00000000000c0947 */ /* 0x000fec0003800000 */
[----:B--2---:R-:W-:Y:S04]  /*68a0*/  SHF.L.U32 R0, R97, 0x1f, RZ ;  /* 0x0000001f61007819 */ /* 0x004fe800000006ff */
[----:B------:R-:W2:Y:S02]  /*68b0*/  SYNCS.PHASECHK.TRANS64.TRYWAIT P0, [R2+URZ+0x20], R0 ;  /* 0x00002000020075a7 */ /* 0x000ea400080011ff */
[----:B--2---:R-:W-:Y:S05]  /*68c0*/  @!P0 BRA `(.L_x_110) ;  /* 0x0000003000348947 */ /* 0x004fea0003800000 */
.L_x_109:
[----:B------:R-:W-:Y:S05]  /*68d0*/  BSYNC B0 ;  /* 0x0000000000007941 */ /* 0x000fea0003800000 */
.L_x_108:
[----:B------:R-:W-:Y:S02]  /*68e0*/  ISETP.NE.AND P0, PT, R67, RZ, PT ;  /* 0x000000ff4300720c */ /* 0x000fe40003f05270 */
[----:B------:R-:W-:Y:S11]  /*68f0*/  IADD3 R65, PT, PT, R65, 0x1, RZ ;  /* 0x0000000141417810 */ /* 0x000ff60007ffe0ff */
[----:B------:R4:W1:Y:S04]  /*6900*/  @P0 LDS.128 R56, [R6] ;  /* 0x0000000006380984 */ /* 0x0008680000000c00 */
[----:B------:R4:W1:Y:S04]  /*6910*/  @P0 LDS.128 R60, [R5+0x10] ;  /* 0x00001000053c0984 */ /* 0x0008680000000c00 */
[----:B------:R4:W1:Y:S04]  /*6920*/  @P0 LDS.128 R68, [R4+0x20] ;  /* 0x0000200004440984 */ /* 0x0008680000000c00 */
[----:B------:R4:W1:Y:S02]  /*6930*/  @P0 LDS.128 R76, [R3+0x30] ;  /* 0x00003000034c0984 */ /* 0x0008640000000c00 */
.L_x_107:
[----:B------:R-:W-:Y:S05]  /*6940*/  BSYNC B1 ;  /* 0x0000000000017941 */ /* 0x000fea0003800000 */
.L_x_106:
[----:B--2---:R-:W-:Y:S05]  /*6950*/  VIADD R0, R48, 0x20 ;  /* 0x0000002030007836 */ /* 0x004fea0000000000 */
[----:B------:R-:W-:Y:S04]  /*6960*/  SHF.R.U32.HI R0, RZ, 0x15, R0 ;  /* 0x00000015ff007819 */ /* 0x000fe80000011600 */
[----:B------:R-:W-:Y:S11]  /*6970*/  LOP3.LUT P0, RZ, R0, 0x3, R92, 0x48, !PT ;  /* 0x0000000300ff7812 */ /* 0x000ff6000780485c */
[----:B------:R-:W-:Y:S02]  /*6980*/  @!UPT UIADD3 URZ, UPT, UPT, URZ, URZ, URZ ;  /* 0x000000fffffff290 */ /* 0x000fe4000fffe0ff */
[----:B------:R-:W-:Y:S05]  /*6990*/  @!P0 BRA `(.L_x_111) ;  /* 0x0000000000408947 */ /* 0x000fea0003800000 */
[----:B------:R-:W2:Y:S01]  /*69a0*/  LDCU.64 UR8, c[0x4][0x70] ;  /* 0x01000e00ff0877ac */ /* 0x000ea20008000a00 */
[----:B----4-:R-:W-:Y:S01]  /*69b0*/  MOV R3, 0x0 ;  /* 0x0000000000037802 */ /* 0x010fe20000000f00 */
[----:B------:R-:W-:Y:S02]  /*69c0*/  HFMA2 R12, -RZ, RZ, 0, 5.9604644775390625e-08 ;  /* 0x00000001ff0c7431 */ /* 0x000fe400000001ff */
[----:B-1----:R-:W-:Y:S02]  /*69d0*/  IMAD.MOV.U32 R8, RZ, RZ, 0x192 ;  /* 0x00000192ff087424 */ /* 0x002fe400078e00ff */
[----:B------:R-:W-:Y:S01]  /*69e0*/  IMAD.MOV.U32 R13, RZ, RZ, RZ ;  /* 0x000000ffff0d7224 */ /* 0x000fe200078e00ff */
[----:B------:R-:W1:Y:S01]  /*69f0*/  LDCU.64 UR6, c[0x4][0x78] ;  /* 0x01000f00ff0677ac */ /* 0x000e620008000a00 */
[----:B------:R-:W4:Y:S01]  /*6a00*/  LDC.64 R2, c[0x4][R3] ;  /* 0x0100000003027b82 */ /* 0x000f220000000a00 */
[----:B------:R-:W5:Y:S01]  /*6a10*/  LDCU.64 UR4, c[0x4][0x10] ;  /* 0x01000200ff0477ac */ /* 0x000f620008000a00 */
[----:B--2---:R-:W-:Y:S01]  /*6a20*/  MOV R5, UR9 ;  /* 0x0000000900057c02 */ /* 0x004fe20008000f00 */
[----:B------:R-:W-:Y:S01]  /*6a30*/  IMAD.U32 R4, RZ, RZ, UR8 ;  /* 0x00000008ff047e24 */ /* 0x000fe2000f8e00ff */
[----:B-1----:R-:W-:Y:S01]  /*6a40*/  MOV R7, UR7 ;  /* 0x0000000700077c02 */ /* 0x002fe20008000f00 */
[----:B------:R-:W-:Y:S01]  /*6a50*/  IMAD.U32 R6, RZ, RZ, UR6 ;  /* 0x00000006ff067e24 */ /* 0x000fe2000f8e00ff */
[----:B-----5:R-:W-:Y:S01]  /*6a60*/  MOV R11, UR5 ;  /* 0x00000005000b7c02 */ /* 0x020fe20008000f00 */
[----:B------:R-:W-:Y:S02]  /*6a70*/  IMAD.U32 R10, RZ, RZ, UR4 ;  /* 0x00000004ff0a7e24 */ /* 0x000fe4000f8e00ff */
[----:B------:R-:W-:Y:S07]  /*6a80*/  LEPC R20, `(.L_x_111) ;  /* 0x000000001014794e */ /* 0x000fee0000000000 */
[----:B---34-:R-:W-:Y:S05]  /*6a90*/  CALL.ABS.NOINC R2 ;  /* 0x0000000002007343 */ /* 0x018fea0003c00000 */
.L_x_111:
[----:B------:R-:W-:Y:S05]  /*6aa0*/  WARPSYNC.ALL ;  /* 0x0000000000007948 */ /* 0x000fea0003800000 */
[----:B------:R-:W-:Y:S01]  /*6ab0*/  R2UR UR4, R48 ;  /* 0x00000000300472ca */ /* 0x000fe200000e0000 */
[--C-:B-1--4-:R-:W-:Y:S01]  /*6ac0*/  HADD2.F32 R3, -RZ, R56.reuse.H0_H0 ;  /* 0x20000038ff037230 */ /* 0x112fe20000004100 */
[----:B------:R-:W-:Y:S01]  /*6ad0*/  ISETP.NE.AND P6, PT, R107, RZ, PT ;  /* 0x000000ff6b00720c */ /* 0x000fe20003fc5270 */
[--C-:B------:R-:W-:Y:S01]  /*6ae0*/  HADD2.F32 R51, -RZ, R57.reuse.H1_H1 ;  /* 0x30000039ff337230 */ /* 0x100fe20000004100 */
[----:B------:R-:W-:Y:S01]  /*6af0*/  MOV R50, UR51 ;  /* 0x0000003300327c02 */ /* 0x000fe20008000f00 */
[----:B------:R-:W-:Y:S01]  /*6b00*/  BSSY.RECONVERGENT B0, `(.L_x_112) ;  /* 0x000008c000007945 */ /* 0x000fe20003800200 */
[----:B------:R-:W-:Y:S02]  /*6b10*/  MOV R72, UR37 ;  /* 0x0000002500487c02 */ /* 0x000fe40008000f00 */
[----:B------:R-:W-:Y:S05]  /*6b20*/  ISETP.NE.AND P0, PT, R102, RZ, PT ;  /* 0x000000ff6600720c */ /* 0x000fea0003f05270 */
[----:B------:R-:W1:Y:S02]  /*6b30*/  LDTM.x32 R4, tmem[UR4+0x20] ;  /* 0x00002004000479ee */ /* 0x000e6400082c0000 */
[----:B------:R-:W-:Y:S04]  /*6b40*/  @P6 LEA R50, R50, UR48, 0x3 ;  /* 0x0000003032326c11 */ /* 0x000fe8000f8e18ff */
[----:B------:R-:W-:Y:S04]  /*6b50*/  @P6 IADD3 R50, PT, PT, R50, 0x40, RZ ;  /* 0x0000004032326810 */ /* 0x000fe80007ffe0ff */
[----:B------:R-:W-:Y:S01]  /*6b60*/  @P6 PRMT R72, R72, 0x654, R50 ;  /* 0x0000065448486816 */ /* 0x000fe20000000032 */
[----:B------:R-:W-:Y:S02]  /*6b70*/  HADD2.F32 R50, -RZ, R57.H0_H0 ;  /* 0x20000039ff327230 */ /* 0x000fe40000004100 */
[C---:B-1----:R-:W-:Y:S01]  /*6b80*/  FMUL R0, R47.reuse, R4 ;  /* 0x000000042f007220 */ /* 0x042fe20000400000 */
[----:B------:R-:W-:Y:S02]  /*6b90*/  HADD2.F32 R4, -RZ, R56.H1_H1 ;  /* 0x30000038ff047230 */ /* 0x000fe40000004100 */
[C---:B------:R-:W-:Y:S01]  /*6ba0*/  FMUL R2, R47.reuse, R5 ;  /* 0x000000052f027220 */ /* 0x040fe20000400000 */
[----:B------:R-:W-:Y:S01]  /*6bb0*/  FMUL R7, R47, R7 ;  /* 0x000000072f077220 */ /* 0x000fe20000400000 */
[----:B------:R-:W-:Y:S01]  /*6bc0*/  FFMA R0, R49, R3, R0 ;  /* 0x0000000331007223 */ /* 0x000fe20000000000 */
[----:B------:R-:W-:Y:S01]  /*6bd0*/  FMUL R3, R47, R6 ;  /* 0x000000062f037220 */ /* 0x000fe20000400000 */
[----:B------:R-:W-:Y:S01]  /*6be0*/  FFMA R2, R49, R4, R2 ;  /* 0x0000000431027223 */ /* 0x000fe20000000002 */
[C---:B------:R-:W-:Y:S01]  /*6bf0*/  FMUL R4, R47.reuse, R8 ;  /* 0x000000082f047220 */ /* 0x040fe20000400000 */
[----:B------:R-:W-:Y:S01]  /*6c00*/  FMUL R8, R47, R12 ;  /* 0x0000000c2f087220 */ /* 0x000fe20000400000 */
[----:B------:R-:W-:Y:S01]  /*6c10*/  FFMA R3, R49, R50, R3 ;  /* 0x0000003231037223 */ /* 0x000fe20000000003 */
[C---:B------:R-:W-:Y:S01]  /*6c20*/  FMUL R12, R47.reuse, R16 ;  /* 0x000000102f0c7220 */ /* 0x040fe20000400000 */
[C---:B------:R-:W-:Y:S01]  /*6c30*/  FMUL R16, R47.reuse, R20 ;  /* 0x000000142f107220 */ /* 0x040fe20000400000 */
[C---:B------:R-:W-:Y:S01]  /*6c40*/  FMUL R20, R47.reuse, R24 ;  /* 0x000000182f147220 */ /* 0x040fe20000400000 */
[C---:B------:R-:W-:Y:S01]  /*6c50*/  FMUL R24, R47.reuse, R28 ;  /* 0x0000001c2f187220 */ /* 0x040fe20000400000 */
[C---:B------:R-:W-:Y:S01]  /*6c60*/  FMUL R28, R47.reuse, R32 ;  /* 0x000000202f1c7220 */ /* 0x040fe20000400000 */
[--C-:B------:R-:W-:Y:S01]  /*6c70*/  HADD2.F32 R32, -RZ, R58.reuse.H0_H0 ;  /* 0x2000003aff207230 */ /* 0x100fe20000004100 */
[----:B------:R-:W-:Y:S01]  /*6c80*/  F2FP.F16.F32.PACK_AB R52, R2, R0 ;  /* 0x000000000234723e */ /* 0x000fe200000000ff */
[----:B------:R-:W-:Y:S02]  /*6c90*/  HADD2.F32 R0, -RZ, R58.H1_H1 ;  /* 0x3000003aff007230 */ /* 0x000fe40000004100 */
[----:B------:R-:W-:Y:S01]  /*6ca0*/  FMUL R5, R47, R9 ;  /* 0x000000092f057220 */ /* 0x000fe20000400000 */
[--C-:B------:R-:W-:Y:S02]  /*6cb0*/  HADD2.F32 R2, -RZ, R59.reuse.H0_H0 ;  /* 0x2000003bff027230 */ /* 0x100fe40000004100 */
[C---:B------:R-:W-:Y:S01]  /*6cc0*/  FFMA R7, R49.reuse, R51, R7 ;  /* 0x0000003331077223 */ /* 0x040fe20000000007 */
[C---:B------:R-:W-:Y:S01]  /*6cd0*/  FFMA R4, R49.reuse, R32, R4 ;  /* 0x0000002031047223 */ /* 0x040fe20000000004 */
[----:B------:R-:W-:Y:S02]  /*6ce0*/  HADD2.F32 R32, -RZ, R59.H1_H1 ;  /* 0x3000003bff207230 */ /* 0x000fe40000004100 */
[----:B------:R-:W-:Y:S01]  /*6cf0*/  FFMA R5, R49, R0, R5 ;  /* 0x0000000031057223 */ /* 0x000fe20000000005 */
[--C-:B------:R-:W-:Y:S01]  /*6d00*/  HADD2.F32 R0, -RZ, R60.reuse.H0_H0 ;  /* 0x2000003cff007230 */ /* 0x100fe20000004100 */
[----:B------:R-:W-:Y:S01]  /*6d10*/  F2FP.F16.F32.PACK_AB R53, R7, R3 ;  /* 0x000000030735723e */ /* 0x000fe200000000ff */
[----:B------:R-:W-:Y:S01]  /*6d20*/  FMUL R6, R47, R10 ;  /* 0x0000000a2f067220 */ /* 0x000fe20000400000 */
[--C-:B------:R-:W-:Y:S01]  /*6d30*/  HADD2.F32 R3, -RZ, R61.reuse.H0_H0 ;  /* 0x2000003dff037230 */ /* 0x100fe20000004100 */
[----:B------:R-:W-:Y:S01]  /*6d40*/  F2FP.F16.F32.PACK_AB R54, R5, R4 ;  /* 0x000000040536723e */ /* 0x000fe200000000ff */
[----:B------:R-:W-:Y:S01]  /*6d50*/  FMUL R11, R47, R11 ;  /* 0x0000000b2f0b7220 */ /* 0x000fe20000400000 */
[----:B------:R-:W-:Y:S01]  /*6d60*/  FFMA R6, R49, R2, R6 ;  /* 0x0000000231067223 */ /* 0x000fe20000000006 */
[----:B------:R-:W-:Y:S02]  /*6d70*/  HADD2.F32 R2, -RZ, R60.H1_H1 ;  /* 0x3000003cff027230 */ /* 0x000fe40000004100 */
[----:B------:R-:W-:Y:S01]  /*6d80*/  FMUL R9, R47, R13 ;  /* 0x0000000d2f097220 */ /* 0x000fe20000400000 */
[C---:B------:R-:W-:Y:S01]  /*6d90*/  FFMA R11, R49.reuse, R32, R11 ;  /* 0x00000020310b7223 */ /* 0x040fe2000000000b */
[----:B------:R-:W-:Y:S01]  /*6da0*/  FFMA R8, R49, R0, R8 ;  /* 0x0000000031087223 */ /* 0x000fe20000000008 */
[C---:B------:R-:W-:Y:S01]  /*6db0*/  FMUL R10, R47.reuse, R14 ;  /* 0x0000000e2f0a7220 */ /* 0x040fe20000400000 */
[----:B------:R-:W-:Y:S02]  /*6dc0*/  HADD2.F32 R0, -RZ, R61.H1_H1 ;  /* 0x3000003dff007230 */ /* 0x000fe40000004100 */
[----:B------:R-:W-:Y:S01]  /*6dd0*/  FMUL R15, R47, R15 ;  /* 0x0000000f2f0f7220 */ /* 0x000fe20000400000 */
[C---:B------:R-:W-:Y:S01]  /*6de0*/  FFMA R9, R49.reuse, R2, R9 ;  /* 0x0000000231097223 */ /* 0x040fe20000000009 */
[C---:B------:R-:W-:Y:S01]  /*6df0*/  FFMA R10, R49.reuse, R3, R10 ;  /* 0x00000003310a7223 */ /* 0x040fe2000000000a */
[--C-:B------:R-:W-:Y:S02]  /*6e00*/  HADD2.F32 R2, -RZ, R62.reuse.H0_H0 ;  /* 0x2000003eff027230 */ /* 0x100fe40000004100 */
[----:B------:R-:W-:Y:S01]  /*6e10*/  FFMA R15, R49, R0, R15 ;  /* 0x00000000310f7223 */ /* 0x000fe2000000000f */
[----:B------:R-:W-:Y:S02]  /*6e20*/  HADD2.F32 R3, -RZ, R62.H1_H1 ;  /* 0x3000003eff037230 */ /* 0x000fe40000004100 */
[C---:B------:R-:W-:Y:S01]  /*6e30*/  FMUL R13, R47.reuse, R17 ;  /* 0x000000112f0d7220 */ /* 0x040fe20000400000 */
[--C-:B------:R-:W-:Y:S02]  /*6e40*/  HADD2.F32 R0, -RZ, R63.reuse.H0_H0 ;  /* 0x2000003fff007230 */ /* 0x100fe40000004100 */
[----:B------:R-:W-:Y:S01]  /*6e50*/  FMUL R14, R47, R18 ;  /* 0x000000122f0e7220 */ /* 0x000fe20000400000 */
[C---:B------:R-:W-:Y:S01]  /*6e60*/  FFMA R12, R49.reuse, R2, R12 ;  /* 0x00000002310c7223 */ /* 0x040fe2000000000c */
[C---:B------:R-:W-:Y:S01]  /*6e70*/  FFMA R13, R49.reuse, R3, R13 ;  /* 0x00000003310d7223 */ /* 0x040fe2000000000d */
[----:B------:R-:W-:Y:S02]  /*6e80*/  HADD2.F32 R2, -RZ, R63.H1_H1 ;  /* 0x3000003fff027230 */ /* 0x000fe40000004100 */
[----:B------:R-:W-:Y:S01]  /*6e90*/  FFMA R14, R49, R0, R14 ;  /* 0x00000000310e7223 */ /* 0x000fe2000000000e */
[C---:B------:R-:W-:Y:S01]  /*6ea0*/  FMUL R19, R47.reuse, R19 ;  /* 0x000000132f137220 */ /* 0x040fe20000400000 */
[--C-:B------:R-:W-:Y:S02]  /*6eb0*/  HADD2.F32 R0, -RZ, R68.reuse.H0_H0 ;  /* 0x20000044ff007230 */ /* 0x100fe40000004100 */
[----:B------:R-:W-:Y:S01]  /*6ec0*/  FMUL R17, R47, R21 ;  /* 0x000000152f117220 */ /* 0x000fe20000400000 */
[--C-:B------:R-:W-:Y:S02]  /*6ed0*/  HADD2.F32 R3, -RZ, R69.reuse.H0_H0 ;  /* 0x20000045ff037230 */ /* 0x100fe40000004100 */
[C---:B------:R-:W-:Y:S01]  /*6ee0*/  FFMA R19, R49.reuse, R2, R19 ;  /* 0x0000000231137223 */ /* 0x040fe20000000013 */
[----:B------:R-:W-:Y:S02]  /*6ef0*/  HADD2.F32 R2, -RZ, R68.H1_H1 ;  /* 0x30000044ff027230 */ /* 0x000fe40000004100 */
        /* <DEDUP_REMOVED lines=9> */
[----:B------:R-:W-:Y:S01]  /*6f90*/  FMUL R21, R47, R25 ;  /* 0x000000192f157220 */ /* 0x000fe20000400000 */
[----:B------:R-:W-:Y:S01]  /*6fa0*/  F2FP.F16.F32.PACK_AB R55, R11, R6 ;  /* 0x000000060b37723e */ /* 0x000fe200000000ff */
[--C-:B------:R-:W-:Y:S02]  /*6fb0*/  HADD2.F32 R3, -RZ, R71.reuse.H0_H0 ;  /* 0x20000047ff037230 */ /* 0x100fe40000004100 */
[----:B------:R-:W-:Y:S01]  /*6fc0*/  FMUL R22, R47, R26 ;  /* 0x0000001a2f167220 */ /* 0x000fe20000400000 */
[C---:B------:R-:W-:Y:S01]  /*6fd0*/  FFMA R20, R49.reuse, R2, R20 ;  /* 0x0000000231147223 */ /* 0x040fe20000000014 */
[C---:B------:R-:W-:Y:S01]  /*6fe0*/  FFMA R21, R49.reuse, R0, R21 ;  /* 0x0000000031157223 */ /* 0x040fe20000000015 */
[----:B------:R1:W-:Y:S01]  /*6ff0*/  STS.128 [R100+0x2000], R52 ;  /* 0x0020003464007388 */ /* 0x0003e20000000c00 */
[----:B------:R-:W-:Y:S02]  /*7000*/  HADD2.F32 R0, -RZ, R71.H1_H1 ;  /* 0x30000047ff007230 */ /* 0x000fe40000004100 */
[----:B------:R-:W-:Y:S01]  /*7010*/  FFMA R22, R49, R3, R22 ;  /* 0x0000000331167223 */ /* 0x000fe20000000016 */
[----:B------:R-:W-:Y:S01]  /*7020*/  FMUL R27, R47, R27 ;  /* 0x0000001b2f1b7220 */ /* 0x000fe20000400000 */
[--C-:B------:R-:W-:Y:S01]  /*7030*/  HADD2.F32 R2, -RZ, R76.reuse.H0_H0 ;  /* 0x2000004cff027230 */ /* 0x100fe20000004100 */
[----:B------:R-:W-:Y:S01]  /*7040*/  F2FP.F16.F32.PACK_AB R8, R9, R8 ;  /* 0x000000080908723e */ /* 0x000fe200000000ff */
[----:B------:R-:W-:Y:S01]  /*7050*/  HADD2.F32 R3, -RZ, R76.H1_H1 ;  /* 0x3000004cff037230 */ /* 0x000fe20000004100 */
[----:B------:R-:W-:Y:S01]  /*7060*/  F2FP.F16.F32.PACK_AB R9, R15, R10 ;  /* 0x0000000a0f09723e */ /* 0x000fe200000000ff */
[----:B------:R-:W-:Y:S01]  /*7070*/  FMUL R25, R47, R29 ;  /* 0x0000001d2f197220 */ /* 0x000fe20000400000 */
[--C-:B------:R-:W-:Y:S01]  /*7080*/  HADD2.F32 R4, -RZ, R77.reuse.H0_H0 ;  /* 0x2000004dff047230 */ /* 0x100fe20000004100 */
[----:B------:R-:W-:Y:S01]  /*7090*/  F2FP.F16.F32.PACK_AB R10, R13, R12 ;  /* 0x0000000c0d0a723e */ /* 0x000fe200000000ff */
[----:B------:R-:W-:Y:S01]  /*70a0*/  FMUL R26, R47, R30 ;  /* 0x0000001e2f1a7220 */ /* 0x000fe20000400000 */
[----:B------:R-:W-:Y:S01]  /*70b0*/  F2FP.F16.F32.PACK_AB R11, R19, R14 ;  /* 0x0000000e130b723e */ /* 0x000fe200000000ff */
[C---:B------:R-:W-:Y:S01]  /*70c0*/  FFMA R27, R49.reuse, R0, R27 ;  /* 0x00000000311b7223 */ /* 0x040fe2000000001b */
[C---:B------:R-:W-:Y:S01]  /*70d0*/  FFMA R24, R49.reuse, R2, R24 ;  /* 0x0000000231187223 */ /* 0x040fe20000000018 */
[----:B------:R-:W-:Y:S02]  /*70e0*/  HADD2.F32 R0, -RZ, R77.H1_H1 ;  /* 0x3000004dff007230 */ /* 0x000fe40000004100 */
[----:B------:R-:W-:Y:S01]  /*70f0*/  FFMA R25, R49, R3, R25 ;  /* 0x0000000331197223 */ /* 0x000fe20000000019 */
[----:B------:R1:W-:Y:S01]  /*7100*/  STS.128 [R99+0x2010], R8 ;  /* 0x0020100863007388 */ /* 0x0003e20000000c00 */
[----:B------:R-:W-:Y:S01]  /*7110*/  FMUL R31, R47, R31 ;  /* 0x0000001f2f1f7220 */ /* 0x000fe20000400000 */
[--C-:B------:R-:W-:Y:S02]  /*7120*/  HADD2.F32 R2, -RZ, R78.reuse.H0_H0 ;  /* 0x2000004eff027230 */ /* 0x100fe40000004100 */
[----:B------:R-:W-:Y:S01]  /*7130*/  FFMA R26, R49, R4, R26 ;  /* 0x00000004311a7223 */ /* 0x000fe2000000001a */
[----:B------:R-:W-:Y:S02]  /*7140*/  HADD2.F32 R3, -RZ, R78.H1_H1 ;  /* 0x3000004eff037230 */ /* 0x000fe40000004100 */
[----:B------:R-:W-:Y:S01]  /*7150*/  FMUL R29, R47, R33 ;  /* 0x000000212f1d7220 */ /* 0x000fe20000400000 */
[--C-:B------:R-:W-:Y:S01]  /*7160*/  HADD2.F32 R4, -RZ, R79.reuse.H0_H0 ;  /* 0x2000004fff047230 */ /* 0x100fe20000004100 */
[----:B------:R-:W-:Y:S01]  /*7170*/  F2FP.F16.F32.PACK_AB R16, R17, R16 ;  /* 0x000000101110723e */ /* 0x000fe200000000ff */
[----:B------:R-:W-:Y:S01]  /*7180*/  FMUL R30, R47, R34 ;  /* 0x000000222f1e7220 */ /* 0x000fe20000400000 */
        /* <DEDUP_REMOVED lines=14> */
[----:B------:R-:W-:Y:S02]  /*7270*/  F2FP.F16.F32.PACK_AB R27, R35, R30 ;  /* 0x0000001e231b723e */ /* 0x000fe400000000ff */
[----:B------:R-:W-:Y:S02]  /*7280*/  LEA R0, R65, UR48, 0x3 ;  /* 0x0000003041007c11 */ /* 0x000fe4000f8e18ff */
[----:B------:R-:W-:Y:S01]  /*7290*/  @P6 SHF.L.U32 R2, R97, 0x1f, RZ ;  /* 0x0000001f61026819 */ /* 0x000fe200000006ff */
        /* <DEDUP_REMOVED lines=9> */
[----:B------:R-:W-:Y:S02]  /*7330*/  UIADD3 UR8, UP0, UPT, UR52, 0x680, URZ ;  /* 0x0000068034087890 */ /* 0x000fe4000ff1e0ff */
[----:B------:R-:W-:Y:S02]  /*7340*/  UIADD3 UR5, UPT, UPT, UR41, 0x20, URZ ;  /* 0x0000002029057890 */ /* 0x000fe4000fffe0ff */
[----:B------:R-:W-:Y:S02]  /*7350*/  UIADD3 UR4, UPT, UPT, UR48, 0x2200, URZ ;  /* 0x0000220030047890 */ /* 0x000fe4000fffe0ff */
[----:B------:R-:W-:Y:S01]  /*7360*/  UIADD3.X UR9, UPT, UPT, URZ, UR53, URZ, UP0, !UPT ;  /* 0x00000035ff097290 */ /* 0x000fe200087fe4ff */
[----:B------:R-:W-:Y:S01]  /*7370*/  UMOV UR6, UR42 ;  /* 0x0000002a00067c82 */ /* 0x000fe20008000000 */
[----:B------:R-:W-:Y:S07]  /*7380*/  UMOV UR7, UR36 ;  /* 0x0000002400077c82 */ /* 0x000fee0008000000 */
[----:B------:R2:W-:Y:S01]  /*7390*/  UTMASTG.3D [UR4], [UR8] ;  /* 0x00000004080073b5 */ /* 0x0005e20008010000 */
[----:B------:R0:W-:Y:S01]  /*73a0*/  UTMACMDFLUSH ;  /* 0x00000000000079b7 */ /* 0x0001e20000000000 */
[----:B--2---:R-:W-:Y:S04]  /*73b0*/  DEPBAR.LE SB0, 0x1 ;  /* 0x000080400000791a */ /* 0x004fe80000000000 */
.L_x_113:
[----:B------:R-:W-:Y:S05]  /*73c0*/  BSYNC.RECONVERGENT B0 ;  /* 0x0000000000007941 */ /* 0x000fea0003800200 */
.L_x_112:
[----:B------:R-:W-:Y:S01]  /*73d0*/  BAR.SYNC.DEFER_BLOCKING 0x1, 0x80 ;  /* 0x0042000000007b1d */ /* 0x000fe20000010000 */
[----:B------:R-:W-:Y:S04]  /*73e0*/  UIADD3 UR40, UPT, UPT, UR51, 0x1, URZ ;  /* 0x0000000133287890 */ /* 0x000fe8000fffe0ff */
[----:B------:R-:W-:Y:S04]  /*73f0*/  UISETP.NE.AND UP0, UPT, UR40, 0x4, UPT ;  /* 0x000000042800788c */ /* 0x000fe8000bf05270 */
[----:B------:R-:W-:Y:S01]  /*7400*/  USEL UR40, UR40, URZ, UP0 ;  /* 0x000000ff28287287 */ /* 0x000fe20008000000 */
[----:B------:R2:W-:Y:S01]  /*7410*/  @P6 SYNCS.ARRIVE.TRANS64.RED.A1T0 RZ, [R72+URZ], RZ ;  /* 0x000000ff48ff69a7 */ /* 0x0005e200081004ff */
[----:B------:R-:W-:Y:S01]  /*7420*/  BSSY B1, `(.L_x_114) ;  /* 0x0000017000017945 */ /* 0x000fe20003800000 */
[----:B------:R-:W4:Y:S02]  /*7430*/  @P6 SYNCS.PHASECHK.TRANS64.TRYWAIT P0, [R0+URZ+0x20], R2 ;  /* 0x00002002000065a7 */ /* 0x000f2400080011ff */
[----:B----4-:R-:W-:Y:S01]  /*7440*/  @P6 SEL R66, RZ, 0x1, !P0 ;  /* 0x00000001ff426807 */ /* 0x010fe20004000000 */
[----:B--2---:R-:W-:Y:S06]  /*7450*/  @!P6 BRA `(.L_x_115) ;  /* 0x00000000004ce947 */ /* 0x004fec0003800000 */
        /* <DEDUP_REMOVED lines=9> */
[----:B------:R-:W-:Y:S04]  /*74f0*/  SHF.L.U32 R6, R97, 0x1f, RZ ;  /* 0x0000001f61067819 */ /* 0x000fe800000006ff */
[----:B------:R-:W2:Y:S02]  /*7500*/  SYNCS.PHASECHK.TRANS64.TRYWAIT P0, [R0+URZ+0x20], R6 ;  /* 0x00002006000075a7 */ /* 0x000ea400080011ff */
[----:B--2---:R-:W-:Y:S05]  /*7510*/  @!P0 BRA `(.L_x_118) ;  /* 0x0000002400348947 */ /* 0x004fea0003800000 */
.L_x_117:
[----:B------:R-:W-:Y:S05]  /*7520*/  BSYNC B0 ;  /* 0x0000000000007941 */ /* 0x000fea0003800000 */
.L_x_116:
[----:B------:R-:W-:Y:S02]  /*7530*/  ISETP.NE.AND P0, PT, R67, RZ, PT ;  /* 0x000000ff4300720c */ /* 0x000fe40003f05270 */
[----:B------:R-:W-:Y:S11]  /*7540*/  IADD3 R65, PT, PT, R65, 0x1, RZ ;  /* 0x0000000141417810 */ /* 0x000ff60007ffe0ff */
[----:B------:R4:W1:Y:S04]  /*7550*/  @P0 LDS.128 R56, [R5] ;  /* 0x0000000005380984 */ /* 0x0008680000000c00 */
[----:B------:R4:W1:Y:S04]  /*7560*/  @P0 LDS.128 R60, [R4+0x10] ;  /* 0x00001000043c0984 */ /* 0x0008680000000c00 */
[----:B------:R4:W1:Y:S04]  /*7570*/  @P0 LDS.128 R68, [R3+0x20] ;  /* 0x0000200003440984 */ /* 0x0008680000000c00 */
[----:B------:R4:W1:Y:S02]  /*7580*/  @P0 LDS.128 R76, [R2+0x30] ;  /* 0x00003000024c0984 */ /* 0x0008640000000c00 */
.L_x_115:
[----:B------:R-:W-:Y:S05]  /*7590*/  BSYNC B1 ;  /* 0x0000000000017941 */ /* 0x000fea0003800000 */
.L_x_114:
        /* <DEDUP_REMOVED lines=21> */
.L_x_119:
        /* <DEDUP_REMOVED lines=146> */
.L_x_121:
[----:B------:R-:W-:Y:S05]  /*8010*/  BSYNC.RECONVERGENT B0 ;  /* 0x0000000000007941 */ /* 0x000fea0003800200 */
.L_x_120:
        /* <DEDUP_REMOVED lines=21> */
.L_x_125:
[----:B------:R-:W-:Y:S05]  /*8170*/  BSYNC B0 ;  /* 0x0000000000007941 */ /* 0x000fea0003800000 */
.L_x_124:
[----:B------:R-:W-:Y:S11]  /*8180*/  ISETP.NE.AND P0, PT, R67, RZ, PT ;  /* 0x000000ff4300720c */ /* 0x000ff60003f05270 */
[----:B------:R-:W-:Y:S02]  /*8190*/  @!UPT UIADD3 URZ, UPT, UPT, URZ, URZ, URZ ;  /* 0x000000fffffff290 */ /* 0x000fe4000fffe0ff */
[----:B------:R4:W1:Y:S04]  /*81a0*/  @P0 LDS.128 R56, [R4] ;  /* 0x0000000004380984 */ /* 0x0008680000000c00 */
[----:B------:R4:W1:Y:S04]  /*81b0*/  @P0 LDS.128 R60, [R3+0x10] ;  /* 0x00001000033c0984 */ /* 0x0008680000000c00 */
[----:B------:R4:W1:Y:S04]  /*81c0*/  @P0 LDS.128 R68, [R2+0x20] ;  /* 0x0000200002440984 */ /* 0x0008680000000c00 */
[----:B------:R4:W1:Y:S02]  /*81d0*/  @P0 LDS.128 R76, [R65+0x30] ;  /* 0x00003000414c0984 */ /* 0x0008640000000c00 */
.L_x_123:
[----:B------:R-:W-:Y:S05]  /*81e0*/  BSYNC B1 ;  /* 0x0000000000017941 */ /* 0x000fea0003800000 */
.L_x_122:
        /* <DEDUP_REMOVED lines=21> */
.L_x_127:
[----:B------:R-:W-:Y:S01]  /*8340*/  ISETP.NE.AND P0, PT, R102, RZ, PT ;  /* 0x000000ff6600720c */ /* 0x000fe20003f05270 */
[----:B------:R-:W-:Y:S05]  /*8350*/  WARPSYNC.ALL ;  /* 0x0000000000007948 */ /* 0x000fea0003800000 */
[----:B------:R-:W-:Y:S01]  /*8360*/  R2UR UR4, R48 ;  /* 0x00000000300472ca */ /* 0x000fe200000e0000 */
[--C-:B-1----:R-:W-:Y:S01]  /*8370*/  HADD2.F32 R0, -RZ, R56.reuse.H0_H0 ;  /* 0x20000038ff007230 */ /* 0x102fe20000004100 */
[----:B------:R-:W-:Y:S01]  /*8380*/  R2UR UR5, R64 ;  /* 0x00000000400572ca */ /* 0x000fe200000e0000 */
[----:B----4-:R-:W-:Y:S01]  /*8390*/  HADD2.F32 R2, -RZ, R56.H1_H1 ;  /* 0x30000038ff027230 */ /* 0x010fe20000004100 */
[----:B------:R-:W-:Y:S01]  /*83a0*/  BSSY.RECONVERGENT B0, `(.L_x_128) ;  /* 0x0000089000007945 */ /* 0x000fe20003800200 */
[--C-:B------:R-:W-:Y:S02]  /*83b0*/  HADD2.F32 R3, -RZ, R57.reuse.H0_H0 ;  /* 0x20000039ff037230 */ /* 0x100fe40000004100 */
[----:B------:R-:W-:Y:S02]  /*83c0*/  HADD2.F32 R48, -RZ, R57.H1_H1 ;  /* 0x30000039ff307230 */ /* 0x000fe40000004100 */
[--C-:B------:R-:W-:Y:S02]  /*83d0*/  HADD2.F32 R50, -RZ, R58.reuse.H0_H0 ;  /* 0x2000003aff327230 */ /* 0x100fe40000004100 */
[----:B------:R-:W-:Y:S02]  /*83e0*/  HADD2.F32 R51, -RZ, R58.H1_H1 ;  /* 0x3000003aff337230 */ /* 0x000fe40000004100 */
[----:B------:R-:W1:Y:S01]  /*83f0*/  LDTM.x32 R4, tmem[UR4+0x60] ;  /* 0x00006004000479ee */ /* 0x000e6200082c0000 */
[----:B------:R-:W-:Y:S01]  /*8400*/  NOP ;  /* 0x0000000000007918 */ /* 0x000fe20000000000 */
[----:B------:R-:W-:Y:S01]  /*8410*/  UIADD3 UR5, UPT, UPT, UR5, 0xb0, URZ ;  /* 0x000000b005057890 */ /* 0x000fe2000fffe0ff */
[--C-:B------:R-:W-:Y:S02]  /*8420*/  HADD2.F32 R52, -RZ, R59.reuse.H0_H0 ;  /* 0x2000003bff347230 */ /* 0x100fe40000004100 */
[----:B------:R-:W-:Y:S01]  /*8430*/  HADD2.F32 R53, -RZ, R59.H1_H1 ;  /* 0x3000003bff357230 */ /* 0x000fe20000004100 */
[----:B------:R-:W-:Y:S01]  /*8440*/  UPRMT UR5, UR37, 0x654, UR5 ;  /* 0x0000065425057896 */ /* 0x000fe20008000005 */
[--C-:B------:R-:W-:Y:S02]  /*8450*/  HADD2.F32 R54, -RZ, R60.reuse.H0_H0 ;  /* 0x2000003cff367230 */ /* 0x100fe40000004100 */
[----:B------:R-:W-:Y:S02]  /*8460*/  HADD2.F32 R55, -RZ, R60.H1_H1 ;  /* 0x3000003cff377230 */ /* 0x000fe40000004100 */
[--C-:B------:R-:W-:Y:S02]  /*8470*/  HADD2.F32 R56, -RZ, R61.reuse.H0_H0 ;  /* 0x2000003dff387230 */ /* 0x100fe40000004100 */
[----:B------:R-:W-:Y:S02]  /*8480*/  HADD2.F32 R57, -RZ, R61.H1_H1 ;  /* 0x3000003dff397230 */ /* 0x000fe40000004100 */
[----:B-1----:R-:W-:Y:S01]  /*8490*/  SYNCS.ARRIVE.TRANS64.RED.A1T0 RZ, [UR5], RZ ;  /* 0x000000ffffff79a7 */ /* 0x002fe20008100405 */
[--C-:B------:R-:W-:Y:S02]  /*84a0*/  HADD2.F32 R58, -RZ, R62.reuse.H0_H0 ;  /* 0x2000003eff3a7230 */ /* 0x100fe40000004100 */
[----:B------:R-:W-:Y:S02]  /*84b0*/  HADD2.F32 R59, -RZ, R62.H1_H1 ;  /* 0x3000003eff3b7230 */ /* 0x000fe40000004100 */
[--C-:B------:R-:W-:Y:S02]  /*84c0*/  HADD2.F32 R60, -RZ, R63.reuse.H0_H0 ;  /* 0x2000003fff3c7230 */ /* 0x100fe40000004100 */
[----:B------:R-:W-:Y:S02]  /*84d0*/  HADD2.F32 R61, -RZ, R63.H1_H1 ;  /* 0x3000003fff3d7230 */ /* 0x000fe40000004100 */
[C---:B------:R-:W-:Y:S01]  /*84e0*/  FMUL R4, R47.reuse, R4 ;  /* 0x000000042f047220 */ /* 0x040fe20000400000 */
[C---:B------:R-:W-:Y:S01]  /*84f0*/  FMUL R5, R47.reuse, R5 ;  /* 0x000000052f057220 */ /* 0x040fe20000400000 */
[C---:B------:R-:W-:Y:S01]  /*8500*/  FMUL R6, R47.reuse, R6 ;  /* 0x000000062f067220 */ /* 0x040fe20000400000 */
[----:B------:R-:W-:Y:S01]  /*8510*/  FMUL R7, R47, R7 ;  /* 0x000000072f077220 */ /* 0x000fe20000400000 */
[C---:B------:R-:W-:Y:S01]  /*8520*/  FFMA R4, R49.reuse, R0, R4 ;  /* 0x0000000031047223 */ /* 0x040fe20000000004 */
[C---:B------:R-:W-:Y:S01]  /*8530*/  FFMA R5, R49.reuse, R2, R5 ;  /* 0x0000000231057223 */ /* 0x040fe20000000005 */
[C---:B------:R-:W-:Y:S01]  /*8540*/  FFMA R6, R49.reuse, R3, R6 ;  /* 0x0000000331067223 */ /* 0x040fe20000000006 */
[----:B------:R-:W-:Y:S01]  /*8550*/  FFMA R7, R49, R48, R7 ;  /* 0x0000003031077223 */ /* 0x000fe20000000007 */
[C---:B------:R-:W-:Y:S01]  /*8560*/  FMUL R8, R47.reuse, R8 ;  /* 0x000000082f087220 */ /* 0x040fe20000400000 */
[----:B------:R-:W-:Y:S01]  /*8570*/  FMUL R9, R47, R9 ;  /* 0x000000092f097220 */ /* 0x000fe20000400000 */
[----:B------:R-:W-:Y:S01]  /*8580*/  F2FP.F16.F32.PACK_AB R4, R5, R4 ;  /* 0x000000040504723e */ /* 0x000fe200000000ff */
[----:B------:R-:W-:Y:S01]  /*8590*/  FMUL R0, R47, R10 ;  /* 0x0000000a2f007220 */ /* 0x000fe20000400000 */
[----:B------:R-:W-:Y:S01]  /*85a0*/  F2FP.F16.F32.PACK_AB R5, R7, R6 ;  /* 0x000000060705723e */ /* 0x000fe200000000ff */
[C---:B------:R-:W-:Y:S01]  /*85b0*/  FFMA R8, R49.reuse, R50, R8 ;  /* 0x0000003231087223 */ /* 0x040fe20000000008 */
[C---:B------:R-:W-:Y:S01]  /*85c0*/  FFMA R9, R49.reuse, R51, R9 ;  /* 0x0000003331097223 */ /* 0x040fe20000000009 */
[----:B------:R-:W-:Y:S01]  /*85d0*/  FFMA R0, R49, R52, R0 ;  /* 0x0000003431007223 */ /* 0x000fe20000000000 */
[C---:B------:R-:W-:Y:S01]  /*85e0*/  FMUL R2, R47.reuse, R11 ;  /* 0x0000000b2f027220 */ /* 0x040fe20000400000 */
[C---:B------:R-:W-:Y:S01]  /*85f0*/  FMUL R3, R47.reuse, R12 ;  /* 0x0000000c2f037220 */ /* 0x040fe20000400000 */
[----:B------:R-:W-:Y:S01]  /*8600*/  FMUL R10, R47, R13 ;  /* 0x0000000d2f0a7220 */ /* 0x000fe20000400000 */
[----:B------:R-:W-:Y:S01]  /*8610*/  F2FP.F16.F32.PACK_AB R6, R9, R8 ;  /* 0x000000080906723e */ /* 0x000fe200000000ff */
[C---:B------:R-:W-:Y:S01]  /*8620*/  FFMA R2, R49.reuse, R53, R2 ;  /* 0x0000003531027223 */ /* 0x040fe20000000002 */
[C---:B------:R-:W-:Y:S01]  /*8630*/  FFMA R3, R49.reuse, R54, R3 ;  /* 0x0000003631037223 */ /* 0x040fe20000000003 */
[----:B------:R-:W-:Y:S01]  /*8640*/  FFMA R10, R49, R55, R10 ;  /* 0x00000037310a7223 */ /* 0x000fe2000000000a */
[C---:B------:R-:W-:Y:S01]  /*8650*/  FMUL R11, R47.reuse, R14 ;  /* 0x0000000e2f0b7220 */ /* 0x040fe20000400000 */
[C---:B------:R-:W-:Y:S01]  /*8660*/  FMUL R15, R47.reuse, R15 ;  /* 0x0000000f2f0f7220 */ /* 0x040fe20000400000 */
[C---:B------:R-:W-:Y:S01]  /*8670*/  FMUL R12, R47.reuse, R16 ;  /* 0x000000102f0c7220 */ /* 0x040fe20000400000 */
[----:B------:R-:W-:Y:S01]  /*8680*/  FMUL R13, R47, R17 ;  /* 0x000000112f0d7220 */ /* 0x000fe20000400000 */
[----:B------:R-:W-:Y:S01]  /*8690*/  FFMA R11, R49, R56, R11 ;  /* 0x00000038310b7223 */ /* 0x000fe2000000000b */
[----:B------:R-:W-:Y:S01]  /*86a0*/  FMUL R14, R47, R18 ;  /* 0x000000122f0e7220 */ /* 0x000fe20000400000 */
[----:B------:R-:W-:Y:S01]  /*86b0*/  FFMA R15, R49, R57, R15 ;  /* 0x00000039310f7223 */ /* 0x000fe2000000000f */
[--C-:B------:R-:W-:Y:S02]  /*86c0*/  HADD2.F32 R62, -RZ, R68.reuse.H0_H0 ;  /* 0x20000044ff3e7230 */ /* 0x100fe40000004100 */
[----:B------:R-:W-:Y:S01]  /*86d0*/  FMUL R19, R47, R19 ;  /* 0x000000132f137220 */ /* 0x000fe20000400000 */
[----:B------:R-:W-:Y:S01]  /*86e0*/  F2FP.F16.F32.PACK_AB R7, R2, R0 ;  /* 0x000000000207723e */ /* 0x000fe200000000ff */
[----:B------:R-:W-:Y:S01]  /*86f0*/  FFMA R12, R49, R58, R12 ;  /* 0x0000003a310c7223 */ /* 0x000fe2000000000c */
[----:B------:R-:W-:Y:S02]  /*8700*/  HADD2.F32 R63, -RZ, R68.H1_H1 ;  /* 0x30000044ff3f7230 */ /* 0x000fe40000004100 */
[----:B------:R-:W-:Y:S01]  /*8710*/  FMUL R16, R47, R20 ;  /* 0x000000142f107220 */ /* 0x000fe20000400000 */
[----:B------:R-:W-:Y:S01]  /*8720*/  FFMA R13, R49, R59, R13 ;  /* 0x0000003b310d7223 */ /* 0x000fe2000000000d */
[----:B------:R1:W-:Y:S01]  /*8730*/  STS.128 [R100+0x6000], R4 ;  /* 0x0060000464007388 */ /* 0x0003e20000000c00 */
[--C-:B------:R-:W-:Y:S02]  /*8740*/  HADD2.F32 R64, -RZ, R69.reuse.H0_H0 ;  /* 0x20000045ff407230 */ /* 0x100fe40000004100 */
[----:B------:R-:W-:Y:S01]  /*8750*/  FMUL R17, R47, R21 ;  /* 0x000000152f117220 */ /* 0x000fe20000400000 */
[----:B------:R-:W-:Y:S01]  /*8760*/  FFMA R14, R49, R60, R14 ;  /* 0x0000003c310e7223 */ /* 0x000fe2000000000e */
[----:B------:R-:W-:Y:S02]  /*8770*/  HADD2.F32 R65, -RZ, R69.H1_H1 ;  /* 0x30000045ff417230 */ /* 0x000fe40000004100 */
[----:B------:R-:W-:Y:S01]  /*8780*/  FMUL R18, R47, R22 ;  /* 0x000000162f127220 */ /* 0x000fe20000400000 */
[----:B------:R-:W-:Y:S01]  /*8790*/  FFMA R19, R49, R61, R19 ;  /* 0x0000003d31137223 */ /* 0x000fe20000000013 */
        /* <DEDUP_REMOVED lines=11> */
[----:B------:R-:W-:Y:S01]  /*8850*/  F2FP.F16.F32.PACK_AB R8, R10, R3 ;  /* 0x000000030a08723e */ /* 0x000fe200000000ff */
[----:B------:R-:W-:Y:S01]  /*8860*/  FFMA R23, R49, R65, R23 ;  /* 0x0000004131177223 */ /* 0x000fe20000000017 */
[----:B------:R-:W-:Y:S01]  /*8870*/  F2FP.F16.F32.PACK_AB R9, R15, R11 ;  /* 0x0000000b0f09723e */ /* 0x000fe200000000ff */
[--C-:B------:R-:W-:Y:S02]  /*8880*/  HADD2.F32 R70, -RZ, R76.reuse.H0_H0 ;  /* 0x2000004cff467230 */ /* 0x100fe40000004100 */
[----:B------:R-:W-:Y:S01]  /*8890*/  FMUL R27, R47, R27 ;  /* 0x0000001b2f1b7220 */ /* 0x000fe20000400000 */
[----:B------:R-:W-:Y:S01]  /*88a0*/  F2FP.F16.F32.PACK_AB R10, R13, R12 ;  /* 0x0000000c0d0a723e */ /* 0x000fe200000000ff */
[----:B------:R-:W-:Y:S01]  /*88b0*/  FFMA R20, R49, R66, R20 ;  /* 0x0000004231147223 */ /* 0x000fe20000000014 */
[----:B------:R-:W-:Y:S01]  /*88c0*/  F2FP.F16.F32.PACK_AB R11, R19, R14 ;  /* 0x0000000e130b723e */ /* 0x000fe200000000ff */
[----:B------:R-:W-:Y:S02]  /*88d0*/  HADD2.F32 R71, -RZ, R76.H1_H1 ;  /* 0x3000004cff477230 */ /* 0x000fe40000004100 */
[----:B------:R-:W-:Y:S01]  /*88e0*/  FMUL R24, R47, R28 ;  /* 0x0000001c2f187220 */ /* 0x000fe20000400000 */
[----:B------:R-:W-:Y:S01]  /*88f0*/  FFMA R21, R49, R67, R21 ;  /* 0x0000004331157223 */ /* 0x000fe20000000015 */
[--C-:B------:R-:W-:Y:S01]  /*8900*/  HADD2.F32 R72, -RZ, R77.reuse.H0_H0 ;  /* 0x2000004dff487230 */ /* 0x100fe20000004100 */
[----:B------:R1:W-:Y:S01]  /*8910*/  STS.128 [R99+0x6010], R8 ;  /* 0x0060100863007388 */ /* 0x0003e20000000c00 */
        /* <DEDUP_REMOVED lines=49> */
.L_x_129:
[----:B------:R-:W-:Y:S05]  /*8c30*/  BSYNC.RECONVERGENT B0 ;  /* 0x0000000000007941 */ /* 0x000fea0003800200 */
.L_x_128:
[----:B------:R-:W-:Y:S01]  /*8c40*/  BAR.SYNC.DEFER_BLOCKING 0x1, 0x80 ;  /* 0x0042000000007b1d */ /* 0x000fe20000010000 */
[----:B------:R-:W-:Y:S01]  /*8c50*/  UISETP.NE.AND UP0, UPT, UR49, -0x4, UPT ;  /* 0xfffffffc3100788c */ /* 0x000fe2000bf05270 */
[----:B------:R-:W-:Y:S08]  /*8c60*/  IADD3 R45, PT, PT, R45, 0x1, RZ ;  /* 0x000000012d2d7810 */ /* 0x000ff00007ffe0ff */
[----:B------:R-:W-:Y:S05]  /*8c70*/  BRA.U !UP0, `(.L_x_130) ;  /* 0x0000000108287547 */ /* 0x000fea000b800000 */
[----:B------:R-:W-:Y:S01]  /*8c80*/  ISETP.NE.AND P0, PT, R107, RZ, PT ;  /* 0x000000ff6b00720c */ /* 0x000fe20003f05270 */
[----:B------:R-:W-:Y:S01]  /*8c90*/  IMAD.U32 R2, RZ, RZ, UR51 ;  /* 0x00000033ff027e24 */ /* 0x000fe2000f8e00ff */
[----:B------:R-:W-:Y:S01]  /*8ca0*/  UIADD3 UR51, UPT, UPT, UR51, 0x1, URZ ;  /* 0x0000000133337890 */ /* 0x000fe2000fffe0ff */
[----:B------:R-:W-:Y:S03]  /*8cb0*/  IMAD.U32 R0, RZ, RZ, UR37 ;  /* 0x00000025ff007e24 */ /* 0x000fe6000f8e00ff */
[----:B------:R-:W-:Y:S04]  /*8cc0*/  UISETP.NE.AND UP0, UPT, UR51, 0x4, UPT ;  /* 0x000000043300788c */ /* 0x000fe8000bf05270 */
[----:B------:R-:W-:Y:S03]  /*8cd0*/  USEL UR51, UR51, URZ, UP0 ;  /* 0x000000ff33337287 */ /* 0x000fe60008000000 */
[----:B------:R-:W-:Y:S05]  /*8ce0*/  @P0 LEA R2, R2, UR48, 0x3 ;  /* 0x0000003002020c11 */ /* 0x000fea000f8e18ff */
[----:B------:R-:W-:Y:S05]  /*8cf0*/  @P0 VIADD R2, R2, 0x40 ;  /* 0x0000004002020836 */ /* 0x000fea0000000000 */
[----:B------:R-:W-:Y:S04]  /*8d00*/  @P0 PRMT R0, R0, 0x654, R2 ;  /* 0x0000065400000816 */ /* 0x000fe80000000002 */
[----:B------:R2:W-:Y:S03]  /*8d10*/  @P0 SYNCS.ARRIVE.TRANS64.RED.A1T0 RZ, [R0+URZ], RZ ;  /* 0x000000ff00ff09a7 */ /* 0x0005e600081004ff */
.L_x_130:
[----:B------:R-:W-:Y:S01]  /*8d20*/  ISETP.NE.AND P2, PT, R103, RZ, PT ;  /* 0x000000ff6700720c */ /* 0x000fe20003f45270 */
[----:B------:R-:W-:Y:S01]  /*8d30*/  UIADD3 UR49, UPT, UPT, UR49, 0x4, URZ ;  /* 0x0000000431317890 */ /* 0x000fe2000fffe0ff */
[----:B------:R-:W-:Y:S01]  /*8d40*/  ISETP.NE.AND P0, PT, R105, 0x2, PT ;  /* 0x000000026900780c */ /* 0x000fe20003f05270 */
[----:B------:R-:W-:Y:S01]  /*8d50*/  IMAD.IADD R20, R43, 0x1, R86 ;  /* 0x000000012b147824 */ /* 0x000fe200078e0256 */
[----:B------:R-:W-:Y:S01]  /*8d60*/  ISETP.NE.AND P1, PT, R45, 0x4, PT ;  /* 0x000000042d00780c */ /* 0x000fe20003f25270 */
[----:B------:R-:W-:Y:S01]  /*8d70*/  IMAD.IADD R21, R44, 0x1, R87 ;  /* 0x000000012c157824 */ /* 0x000fe200078e0257 */
[----:B------:R-:W-:Y:S02]  /*8d80*/  SEL R2, RZ, 0x1, P0 ;  /* 0x00000001ff027807 */ /* 0x000fe40000000000 */
[----:B--2---:R-:W-:Y:S02]  /*8d90*/  SEL R0, RZ, 0x1, P1 ;  /* 0x00000001ff007807 */ /* 0x004fe40000800000 */
[----:B------:R-:W-:Y:S02]  /*8da0*/  LOP3.LUT R95, R95, R2, RZ, 0x3c, !PT ;  /* 0x000000025f5f7212 */ /* 0x000fe400078e3cff */
[----:B------:R-:W-:Y:S02]  /*8db0*/  LOP3.LUT R96, R96, R0, RZ, 0x3c, !PT ;  /* 0x0000000060607212 */ /* 0x000fe400078e3cff */
[----:B------:R-:W-:Y:S02]  /*8dc0*/  @P2 R2UR UR36, R94 ;  /* 0x000000005e2422ca */ /* 0x000fe400000e0000 */
[----:B------:R-:W-:Y:S02]  /*8dd0*/  SEL R105, R105, RZ, P0 ;  /* 0x000000ff69697207 */ /* 0x000fe40000000000 */
[----:B------:R-:W-:Y:S01]  /*8de0*/  SEL R45, R45, RZ, P1 ;  /* 0x000000ff2d2d7207 */ /* 0x000fe20000800000 */
[----:B------:R-:W-:Y:S10]  /*8df0*/  @P2 BRA `(.L_x_131) ;  /* 0xffffffc000502947 */ /* 0x000ff4000383ffff */
[----:B------:R-:W-:-:S09]  /*8e00*/  UISETP.NE.AND UP0, UPT, UR50, URZ, UPT ;  /* 0x000000ff3200728c */ /* 0x000fd2000bf05270 */
[----:B------:R-:W-:Y:S05]  /*8e10*/  BRA.U !UP0, `(.L_x_132) ;  /* 0x0000000108487547 */ /* 0x000fea000b800000 */
[----:B------:R-:W2:Y:S02]  /*8e20*/  LDCU.64 UR4, c[0x0][0x890] ;  /* 0x00011200ff0477ac */ /* 0x000ea40008000a00 */
[----:B--2---:R-:W-:-:S04]  /*8e30*/  UISETP.NE.U32.AND UP0, UPT, UR4, URZ, UPT ;  /* 0x000000ff0400728c */ /* 0x004fc8000bf05070 */
[----:B------:R-:W-:-:S09]  /*8e40*/  UISETP.NE.AND.EX UP0, UPT, UR5, URZ, UPT, UP0 ;  /* 0x000000ff0500728c */ /* 0x000fd2000bf05300 */
[----:B------:R-:W-:Y:S05]  /*8e50*/  BRA.U UP0, `(.L_x_133) ;  /* 0x00000001000c7547 */ /* 0x000fea000b800000 */
[----:B------:R-:W-:-:S13]  /*8e60*/  FSETP.NEU.AND P0, PT, R49, RZ, PT ;  /* 0x000000ff3100720b */ /* 0x000fda0003f0d000 */
[----:B------:R-:W-:Y:S05]  /*8e70*/  @!P0 EXIT ;  /* 0x000000000000894d */ /* 0x000fea0003800000 */
[----:B------:R-:W-:Y:S05]  /*8e80*/  BRA `(.L_x_132) ;  /* 0x00000000002c7947 */ /* 0x000fea0003800000 */
.L_x_133:
[----:B------:R-:W-:Y:S01]  /*8e90*/  ISETP.NE.AND P0, PT, R104, RZ, PT ;  /* 0x000000ff6800720c */ /* 0x000fe20003f05270 */
[----:B------:R-:W-:-:S12]  /*8ea0*/  BSSY.RECONVERGENT B0, `(.L_x_132) ;  /* 0x0000009000007945 */ /* 0x000fd80003800200 */
[----:B------:R-:W-:Y:S05]  /*8eb0*/  @P0 BRA `(.L_x_134) ;  /* 0x0000000000140947 */ /* 0x000fea0003800000 */
[----:B------:R-:W2:Y:S02]  /*8ec0*/  LDCU.64 UR4, c[0x0][0x888] ;  /* 0x00011100ff0477ac */ /* 0x000ea40008000a00 */
[----:B--2---:R-:W-:-:S04]  /*8ed0*/  ISETP.NE.U32.AND P0, PT, RZ, UR4, PT ;  /* 0x00000004ff007c0c */ /* 0x004fc8000bf05070 */
[----:B------:R-:W-:-:S13]  /*8ee0*/  ISETP.NE.AND.EX P0, PT, RZ, UR5, PT, P0 ;  /* 0x00000005ff007c0c */ /* 0x000fda000bf05300 */
[----:B------:R-:W-:Y:S05]  /*8ef0*/  @!P0 EXIT ;  /* 0x000000000000894d */ /* 0x000fea0003800000 */
[----:B------:R-:W-:Y:S05]  /*8f00*/  BRA `(.L_x_135) ;  /* 0x0000000000087947 */ /* 0x000fea0003800000 */
.L_x_134:
[----:B------:R-:W-:-:S13]  /*8f10*/  FSETP.NEU.AND P0, PT, R49, RZ, PT ;  /* 0x000000ff3100720b */ /* 0x000fda0003f0d000 */
[----:B------:R-:W-:Y:S05]  /*8f20*/  @!P0 EXIT ;  /* 0x000000000000894d */ /* 0x000fea0003800000 */
.L_x_135:
[----:B------:R-:W-:Y:S05]  /*8f30*/  BSYNC.RECONVERGENT B0 ;  /* 0x0000000000007941 */ /* 0x000fea0003800200 */
.L_x_132:
[----:B------:R-:W-:Y:S01]  /*8f40*/  ULEA UR4, UR51, UR48, 0x3 ;  /* 0x0000003033047291 */ /* 0x000fe2000f8e18ff */
[----:B------:R-:W-:-:S04]  /*8f50*/  DEPBAR.LE SB0, 0x0 ;  /* 0x000080000000791a */ /* 0x000fc80000000000 */
[----:B------:R-:W-:-:S04]  /*8f60*/  UIADD3 UR4, UPT, UPT, UR4, 0x40, URZ ;  /* 0x0000004004047890 */ /* 0x000fc8000fffe0ff */
[----:B------:R-:W-:-:S09]  /*8f70*/  UPRMT UR4, UR37, 0x654, UR4 ;  /* 0x0000065425047896 */ /* 0x000fd20008000004 */
[----:B------:R-:W-:Y:S01]  /*8f80*/  SYNCS.ARRIVE.TRANS64.RED.A1T0 RZ, [UR4], RZ ;  /* 0x000000ffffff79a7 */ /* 0x000fe20008100404 */
[----:B------:R-:W-:Y:S05]  /*8f90*/  EXIT ;  /* 0x000000000000794d */ /* 0x000fea0003800000 */
.L_x_24:
[----:B--2---:R2:W4:Y:S02]  /*8fa0*/  SYNCS.PHASECHK.TRANS64.TRYWAIT P0, [R2+URZ+0xe0], R3 ;  /* 0x0000e003020075a7 */ /* 0x00452400080011ff */
[----:B----4-:R-:W-:Y:S05]  /*8fb0*/  @!P0 NANOSLEEP.SYNCS 0x989680 ;  /* 0x009896800000895d */ /* 0x010fea0003900000 */
[----:B------:R-:W4:Y:S02]  /*8fc0*/  @!P0 SYNCS.PHASECHK.TRANS64 P0, [R2+URZ+0xe0], R3 ;  /* 0x0000e003020085a7 */ /* 0x000f2400080010ff */
[----:B----4-:R-:W-:Y:S05]  /*8fd0*/  @!P0 BRA `(.L_x_24) ;  /* 0xfffffffc00f08947 */ /* 0x010fea000383ffff */
[----:B------:R-:W-:Y:S05]  /*8fe0*/  BRA `(.L_x_136) ;  /* 0xffffff8400f47947 */ /* 0x000fea000383ffff */
.L_x_27:
[----:B-1----:R-:W-:-:S07]  /*8ff0*/  MOV R2, UR33 ;  /* 0x0000002100027c02 */ /* 0x002fce0008000f00 */
.L_x_137:
[----:B-1----:R1:W2:Y:S02]  /*9000*/  SYNCS.PHASECHK.TRANS64.TRYWAIT P0, [R2+URZ+0x10], R4 ;  /* 0x00001004020075a7 */ /* 0x0022a400080011ff */
[----:B--2---:R-:W-:Y:S05]  /*9010*/  @!P0 NANOSLEEP.SYNCS 0x989680 ;  /* 0x009896800000895d */ /* 0x004fea0003900000 */
[----:B------:R-:W2:Y:S02]  /*9020*/  @!P0 SYNCS.PHASECHK.TRANS64 P0, [R2+URZ+0x10], R4 ;  /* 0x00001004020085a7 */ /* 0x000ea400080010ff */
[----:B--2---:R-:W-:Y:S05]  /*9030*/  @!P0 BRA `(.L_x_137) ;  /* 0xfffffffc00f08947 */ /* 0x004fea000383ffff */
[----:B------:R-:W-:Y:S05]  /*9040*/  BRA `(.L_x_26) ;  /* 0xffffff88004c7947 */ /* 0x000fea000383ffff */
.L_x_34:
[----:B-1----:R-:W-:-:S07]  /*9050*/  MOV R2, UR33 ;  /* 0x0000002100027c02 */ /* 0x002fce0008000f00 */
.L_x_138:
[----:B-1----:R1:W2:Y:S02]  /*9060*/  SYNCS.PHASECHK.TRANS64.TRYWAIT P0, [R2+URZ+0x10], R4 ;  /* 0x00001004020075a7 */ /* 0x0022a400080011ff */
[----:B--2---:R-:W-:Y:S05]  /*9070*/  @!P0 NANOSLEEP.SYNCS 0x989680 ;  /* 0x009896800000895d */ /* 0x004fea0003900000 */
[----:B------:R-:W2:Y:S02]  /*9080*/  @!P0 SYNCS.PHASECHK.TRANS64 P0, [R2+URZ+0x10], R4 ;  /* 0x00001004020085a7 */ /* 0x000ea400080010ff */
[----:B--2---:R-:W-:Y:S05]  /*9090*/  @!P0 BRA `(.L_x_138) ;  /* 0xfffffffc00f08947 */ /* 0x004fea000383ffff */
[----:B------:R-:W-:Y:S05]  /*90a0*/  BRA `(.L_x_33) ;  /* 0xffffff8c00407947 */ /* 0x000fea000383ffff */
.L_x_39:
[----:B-1----:R1:W2:Y:S02]  /*90b0*/  SYNCS.PHASECHK.TRANS64.TRYWAIT P0, [R2+URZ+0x70], R3 ;  /* 0x00007003020075a7 */ /* 0x0022a400080011ff */
[----:B--2---:R-:W-:Y:S05]  /*90c0*/  @!P0 NANOSLEEP.SYNCS 0x989680 ;  /* 0x009896800000895d */ /* 0x004fea0003900000 */
[----:B------:R-:W2:Y:S02]  /*90d0*/  @!P0 SYNCS.PHASECHK.TRANS64 P0, [R2+URZ+0x70], R3 ;  /* 0x00007003020085a7 */ /* 0x000ea400080010ff */
[----:B--2---:R-:W-:Y:S05]  /*90e0*/  @!P0 BRA `(.L_x_39) ;  /* 0xfffffffc00f08947 */ /* 0x004fea000383ffff */
[----:B------:R-:W-:Y:S05]  /*90f0*/  BRA `(.L_x_139) ;  /* 0xffffff90000c7947 */ /* 0x000fea000383ffff */
.L_x_43:
[----:B---3--:R-:W-:-:S07]  /*9100*/  MOV R0, UR4 ;  /* 0x0000000400007c02 */ /* 0x008fce0008000f00 */
.L_x_140:
[----:B-1----:R1:W2:Y:S02]  /*9110*/  SYNCS.PHASECHK.TRANS64.TRYWAIT P0, [R0+URZ], R2 ;  /* 0x00000002000075a7 */ /* 0x0022a400080011ff */
[----:B--2---:R-:W-:Y:S05]  /*9120*/  @!P0 NANOSLEEP.SYNCS 0x989680 ;  /* 0x009896800000895d */ /* 0x004fea0003900000 */
[----:B------:R-:W2:Y:S02]  /*9130*/  @!P0 SYNCS.PHASECHK.TRANS64 P0, [R0+URZ], R2 ;  /* 0x00000002000085a7 */ /* 0x000ea400080010ff */
[----:B--2---:R-:W-:Y:S05]  /*9140*/  @!P0 BRA `(.L_x_140) ;  /* 0xfffffffc00f08947 */ /* 0x004fea000383ffff */
[----:B------:R-:W-:Y:S05]  /*9150*/  BRA `(.L_x_141) ;  /* 0xffffff94007c7947 */ /* 0x000fea000383ffff */
.L_x_46:
[----:B-1----:R1:W2:Y:S02]  /*9160*/  SYNCS.PHASECHK.TRANS64.TRYWAIT P0, [R0+URZ+0xd0], R4 ;  /* 0x0000d004000075a7 */ /* 0x0022a400080011ff */
[----:B--2---:R-:W-:Y:S05]  /*9170*/  @!P0 NANOSLEEP.SYNCS 0x989680 ;  /* 0x009896800000895d */ /* 0x004fea0003900000 */
[----:B------:R-:W2:Y:S02]  /*9180*/  @!P0 SYNCS.PHASECHK.TRANS64 P0, [R0+URZ+0xd0], R4 ;  /* 0x0000d004000085a7 */ /* 0x000ea400080010ff */
[----:B--2---:R-:W-:Y:S05]  /*9190*/  @!P0 BRA `(.L_x_46) ;  /* 0xfffffffc00f08947 */ /* 0x004fea000383ffff */
[----:B------:R-:W-:Y:S05]  /*91a0*/  BRA `(.L_x_142) ;  /* 0xffffff9400dc7947 */ /* 0x000fea000383ffff */
.L_x_47:
[----:B------:R-:W-:-:S07]  /*91b0*/  MOV R0, UR5 ;  /* 0x0000000500007c02 */ /* 0x000fce0008000f00 */
.L_x_143:
[----:B-1----:R1:W2:Y:S02]  /*91c0*/  SYNCS.PHASECHK.TRANS64.TRYWAIT P0, [R0+URZ+0x80], R5 ;  /* 0x00008005000075a7 */ /* 0x0022a400080011ff */
[----:B--2---:R-:W-:Y:S05]  /*91d0*/  @!P0 NANOSLEEP.SYNCS 0x989680 ;  /* 0x009896800000895d */ /* 0x004fea0003900000 */
[----:B------:R-:W2:Y:S02]  /*91e0*/  @!P0 SYNCS.PHASECHK.TRANS64 P0, [R0+URZ+0x80], R5 ;  /* 0x00008005000085a7 */ /* 0x000ea400080010ff */
[----:B--2---:R-:W-:Y:S05]  /*91f0*/  @!P0 BRA `(.L_x_143) ;  /* 0xfffffffc00f08947 */ /* 0x004fea000383ffff */
[----:B------:R-:W-:Y:S05]  /*9200*/  BRA `(.L_x_144) ;  /* 0xffffff9400ec7947 */ /* 0x000fea000383ffff */
.L_x_48:
[----:B-1----:R1:W2:Y:S02]  /*9210*/  SYNCS.PHASECHK.TRANS64.TRYWAIT P1, [R0+URZ+0x70], R4 ;  /* 0x00007004000075a7 */ /* 0x0022a400080211ff */
[----:B--2---:R-:W-:Y:S05]  /*9220*/  @!P1 NANOSLEEP.SYNCS 0x989680 ;  /* 0x009896800000995d */ /* 0x004fea0003900000 */
[----:B------:R-:W2:Y:S02]  /*9230*/  @!P1 SYNCS.PHASECHK.TRANS64 P1, [R0+URZ+0x70], R4 ;  /* 0x00007004000095a7 */ /* 0x000ea400080210ff */
[----:B--2---:R-:W-:Y:S05]  /*9240*/  @!P1 BRA `(.L_x_48) ;  /* 0xfffffffc00f09947 */ /* 0x004fea000383ffff */
[----:B------:R-:W-:Y:S05]  /*9250*/  BRA `(.L_x_145) ;  /* 0xffffff98001c7947 */ /* 0x000fea000383ffff */
.L_x_51:
[----:B------:R-:W-:-:S07]  /*9260*/  MOV R0, UR5 ;  /* 0x0000000500007c02 */ /* 0x000fce0008000f00 */
.L_x_146:
[----:B-1----:R1:W2:Y:S02]  /*9270*/  SYNCS.PHASECHK.TRANS64.TRYWAIT P0, [R0+URZ+0x80], R2 ;  /* 0x00008002000075a7 */ /* 0x0022a400080011ff */
[----:B--2---:R-:W-:Y:S05]  /*9280*/  @!P0 NANOSLEEP.SYNCS 0x989680 ;  /* 0x009896800000895d */ /* 0x004fea0003900000 */
[----:B------:R-:W2:Y:S02]  /*9290*/  @!P0 SYNCS.PHASECHK.TRANS64 P0, [R0+URZ+0x80], R2 ;  /* 0x00008002000085a7 */ /* 0x000ea400080010ff */
[----:B--2---:R-:W-:Y:S05]  /*92a0*/  @!P0 BRA `(.L_x_146) ;  /* 0xfffffffc00f08947 */ /* 0x004fea000383ffff */
[----:B------:R-:W-:Y:S05]  /*92b0*/  BRA `(.L_x_50) ;  /* 0xffffff9800707947 */ /* 0x000fea000383ffff */
.L_x_58:
[----:B-1----:R1:W2:Y:S02]  /*92c0*/  SYNCS.PHASECHK.TRANS64.TRYWAIT P1, [R0+URZ+0x70], R2 ;  /* 0x00007002000075a7 */ /* 0x0022a400080211ff */
[----:B--2---:R-:W-:Y:S05]  /*92d0*/  @!P1 NANOSLEEP.SYNCS 0x989680 ;  /* 0x009896800000995d */ /* 0x004fea0003900000 */
[----:B------:R-:W2:Y:S02]  /*92e0*/  @!P1 SYNCS.PHASECHK.TRANS64 P1, [R0+URZ+0x70], R2 ;  /* 0x00007002000095a7 */ /* 0x000ea400080210ff */
[----:B--2---:R-:W-:Y:S05]  /*92f0*/  @!P1 BRA `(.L_x_58) ;  /* 0xfffffffc00f09947 */ /* 0x004fea000383ffff */
[----:B------:R-:W-:Y:S05]  /*9300*/  BRA `(.L_x_147) ;  /* 0xffffff9c00e47947 */ /* 0x000fea000383ffff */
.L_x_59:
[----:B------:R-:W-:-:S07]  /*9310*/  MOV R2, UR7 ;  /* 0x0000000700027c02 */ /* 0x000fce0008000f00 */
.L_x_148:
[----:B-1----:R1:W2:Y:S02]  /*9320*/  SYNCS.PHASECHK.TRANS64.TRYWAIT P0, [R2+URZ+0xb0], R0 ;  /* 0x0000b000020075a7 */ /* 0x0022a400080011ff */
[----:B--2---:R-:W-:Y:S05]  /*9330*/  @!P0 NANOSLEEP.SYNCS 0x989680 ;  /* 0x009896800000895d */ /* 0x004fea0003900000 */
[----:B------:R-:W2:Y:S02]  /*9340*/  @!P0 SYNCS.PHASECHK.TRANS64 P0, [R2+URZ+0xb0], R0 ;  /* 0x0000b000020085a7 */ /* 0x000ea400080010ff */
[----:B--2---:R-:W-:Y:S05]  /*9350*/  @!P0 BRA `(.L_x_148) ;  /* 0xfffffffc00f08947 */ /* 0x004fea000383ffff */
[----:B------:R-:W-:Y:S05]  /*9360*/  BRA `(.L_x_149) ;  /* 0xffffffa0001c7947 */ /* 0x000fea000383ffff */
.L_x_62:
[----:B------:R-:W-:Y:S07]  /*9370*/  MOV R0, UR6 ;  /* 0x0000000600007c02 */ /* 0x000fee0008000f00 */
.L_x_150:
[----:B-1----:R1:W2:Y:S02]  /*9380*/  SYNCS.PHASECHK.TRANS64.TRYWAIT P0, [R0+URZ], R2 ;  /* 0x00000002000075a7 */ /* 0x0022a400080011ff */
[----:B--2---:R-:W-:Y:S05]  /*9390*/  @!P0 NANOSLEEP.SYNCS 0x989680 ;  /* 0x009896800000895d */ /* 0x004fea0003900000 */
[----:B------:R-:W2:Y:S02]  /*93a0*/  @!P0 SYNCS.PHASECHK.TRANS64 P0, [R0+URZ], R2 ;  /* 0x00000002000085a7 */ /* 0x000ea400080010ff */
[----:B--2---:R-:W-:Y:S05]  /*93b0*/  @!P0 BRA `(.L_x_150) ;  /* 0xfffffffc00f08947 */ /* 0x004fea000383ffff */
[----:B------:R-:W-:Y:S05]  /*93c0*/  BRA `(.L_x_61) ;  /* 0xffffffa000387947 */ /* 0x000fea000383ffff */
.L_x_65:
[----:B------:R-:W-:-:S07]  /*93d0*/  MOV R0, UR6 ;  /* 0x0000000600007c02 */ /* 0x000fce0008000f00 */
.L_x_151:
[----:B--2---:R2:W4:Y:S02]  /*93e0*/  SYNCS.PHASECHK.TRANS64.TRYWAIT P0, [R0+URZ], R2 ;  /* 0x00000002000075a7 */ /* 0x00452400080011ff */
[----:B----4-:R-:W-:Y:S05]  /*93f0*/  @!P0 NANOSLEEP.SYNCS 0x989680 ;  /* 0x009896800000895d */ /* 0x010fea0003900000 */
[----:B------:R-:W4:Y:S02]  /*9400*/  @!P0 SYNCS.PHASECHK.TRANS64 P0, [R0+URZ], R2 ;  /* 0x00000002000085a7 */ /* 0x000f2400080010ff */
[----:B----4-:R-:W-:Y:S05]  /*9410*/  @!P0 BRA `(.L_x_151) ;  /* 0xfffffffc00f08947 */ /* 0x010fea000383ffff */
[----:B------:R-:W-:Y:S05]  /*9420*/  BRA `(.L_x_152) ;  /* 0xffffffa400147947 */ /* 0x000fea000383ffff */
.L_x_66:
[----:B------:R-:W-:-:S07]  /*9430*/  MOV R0, UR6 ;  /* 0x0000000600007c02 */ /* 0x000fce0008000f00 */
.L_x_153:
[----:B-1----:R1:W2:Y:S02]  /*9440*/  SYNCS.PHASECHK.TRANS64.TRYWAIT P0, [R0+URZ], R3 ;  /* 0x00000003000075a7 */ /* 0x0022a400080011ff */
[----:B--2---:R-:W-:Y:S05]  /*9450*/  @!P0 NANOSLEEP.SYNCS 0x989680 ;  /* 0x009896800000895d */ /* 0x004fea0003900000 */
[----:B------:R-:W2:Y:S02]  /*9460*/  @!P0 SYNCS.PHASECHK.TRANS64 P0, [R0+URZ], R3 ;  /* 0x00000003000085a7 */ /* 0x000ea400080010ff */
[----:B--2---:R-:W-:Y:S05]  /*9470*/  @!P0 BRA `(.L_x_153) ;  /* 0xfffffffc00f08947 */ /* 0x004fea000383ffff */
[----:B------:R-:W-:Y:S05]  /*9480*/  BRA `(.L_x_154) ;  /* 0xffffffa400207947 */ /* 0x000fea000383ffff */
.L_x_67:
[----:B------:R-:W-:-:S07]  /*9490*/  MOV R0, UR6 ;  /* 0x0000000600007c02 */ /* 0x000fce0008000f00 */
.L_x_155:
[----:B-1----:R1:W2:Y:S02]  /*94a0*/  SYNCS.PHASECHK.TRANS64.TRYWAIT P0, [R0+URZ], R3 ;  /* 0x00000003000075a7 */ /* 0x0022a400080011ff */
[----:B--2---:R-:W-:Y:S05]  /*94b0*/  @!P0 NANOSLEEP.SYNCS 0x989680 ;  /* 0x009896800000895d */ /* 0x004fea0003900000 */
[----:B------:R-:W2:Y:S02]  /*94c0*/  @!P0 SYNCS.PHASECHK.TRANS64 P0, [R0+URZ], R3 ;  /* 0x00000003000085a7 */ /* 0x000ea400080010ff */
[----:B--2---:R-:W-:Y:S05]  /*94d0*/  @!P0 BRA `(.L_x_155) ;  /* 0xfffffffc00f08947 */ /* 0x004fea000383ffff */
[----:B------:R-:W-:Y:S05]  /*94e0*/  BRA `(.L_x_156) ;  /* 0xffffffa4002c7947 */ /* 0x000fea000383ffff */
.L_x_68:
[----:B-1----:R-:W-:-:S07]  /*94f0*/  MOV R0, UR7 ;  /* 0x0000000700007c02 */ /* 0x002fce0008000f00 */
.L_x_157:
[----:B-1----:R1:W2:Y:S02]  /*9500*/  SYNCS.PHASECHK.TRANS64.TRYWAIT P0, [R0+URZ], R2 ;  /* 0x00000002000075a7 */ /* 0x0022a400080011ff */
[----:B--2---:R-:W-:Y:S05]  /*9510*/  @!P0 NANOSLEEP.SYNCS 0x989680 ;  /* 0x009896800000895d */ /* 0x004fea0003900000 */
[----:B------:R-:W2:Y:S02]  /*9520*/  @!P0 SYNCS.PHASECHK.TRANS64 P0, [R0+URZ], R2 ;  /* 0x00000002000085a7 */ /* 0x000ea400080010ff */
[----:B--2---:R-:W-:Y:S05]  /*9530*/  @!P0 BRA `(.L_x_157) ;  /* 0xfffffffc00f08947 */ /* 0x004fea000383ffff */
[----:B------:R-:W-:Y:S05]  /*9540*/  BRA `(.L_x_158) ;  /* 0xffffffa400387947 */ /* 0x000fea000383ffff */
.L_x_73:
[----:B--2---:R2:W3:Y:S02]  /*9550*/  SYNCS.PHASECHK.TRANS64.TRYWAIT P0, [R0+URZ+0x70], R2 ;  /* 0x00007002000075a7 */ /* 0x0044e400080011ff */
[----:B---3--:R-:W-:Y:S05]  /*9560*/  @!P0 NANOSLEEP.SYNCS 0x989680 ;  /* 0x009896800000895d */ /* 0x008fea0003900000 */
[----:B------:R-:W3:Y:S02]  /*9570*/  @!P0 SYNCS.PHASECHK.TRANS64 P0, [R0+URZ+0x70], R2 ;  /* 0x00007002000085a7 */ /* 0x000ee400080010ff */
[----:B---3--:R-:W-:Y:S05]  /*9580*/  @!P0 BRA `(.L_x_73) ;  /* 0xfffffffc00f08947 */ /* 0x008fea000383ffff */
[----:B------:R-:W-:Y:S05]  /*9590*/  BRA `(.L_x_159) ;  /* 0xffffffa800347947 */ /* 0x000fea000383ffff */
.L_x_76:
[----:B------:R-:W-:Y:S07]  /*95a0*/  MOV R0, UR4 ;  /* 0x0000000400007c02 */ /* 0x000fee0008000f00 */
.L_x_160:
[----:B--2---:R2:W3:Y:S02]  /*95b0*/  SYNCS.PHASECHK.TRANS64.TRYWAIT P0, [R0+URZ+0x68], R2 ;  /* 0x00006802000075a7 */ /* 0x0044e400080011ff */
[----:B---3--:R-:W-:Y:S05]  /*95c0*/  @!P0 NANOSLEEP.SYNCS 0x989680 ;  /* 0x009896800000895d */ /* 0x008fea0003900000 */
[----:B------:R-:W3:Y:S02]  /*95d0*/  @!P0 SYNCS.PHASECHK.TRANS64 P0, [R0+URZ+0x68], R2 ;  /* 0x00006802000085a7 */ /* 0x000ee400080010ff */
[----:B---3--:R-:W-:Y:S05]  /*95e0*/  @!P0 BRA `(.L_x_160) ;  /* 0xfffffffc00f08947 */ /* 0x008fea000383ffff */
[----:B------:R-:W-:Y:S05]  /*95f0*/  BRA `(.L_x_75) ;  /* 0xffffffac00147947 */ /* 0x000fea000383ffff */
.L_x_79:
[----:B------:R-:W-:Y:S07]  /*9600*/  MOV R0, UR4 ;  /* 0x0000000400007c02 */ /* 0x000fee0008000f00 */
.L_x_161:
[----:B-1----:R1:W2:Y:S02]  /*9610*/  SYNCS.PHASECHK.TRANS64.TRYWAIT P0, [R0+URZ+0x40], R20 ;  /* 0x00004014000075a7 */ /* 0x0022a400080011ff */
[----:B--2---:R-:W-:Y:S05]  /*9620*/  @!P0 NANOSLEEP.SYNCS 0x989680 ;  /* 0x009896800000895d */ /* 0x004fea0003900000 */
[----:B------:R-:W2:Y:S02]  /*9630*/  @!P0 SYNCS.PHASECHK.TRANS64 P0, [R0+URZ+0x40], R20 ;  /* 0x00004014000085a7 */ /* 0x000ea400080010ff */
[----:B--2---:R-:W-:Y:S05]  /*9640*/  @!P0 BRA `(.L_x_161) ;  /* 0xfffffffc00f08947 */ /* 0x004fea000383ffff */
[----:B------:R-:W-:Y:S05]  /*9650*/  BRA `(.L_x_162) ;  /* 0xffffffac00907947 */ /* 0x000fea000383ffff */
.L_x_80:
[----:B------:R-:W-:Y:S07]  /*9660*/  MOV R0, UR4 ;  /* 0x0000000400007c02 */ /* 0x000fee0008000f00 */
.L_x_163:
[----:B-1----:R1:W2:Y:S02]  /*9670*/  SYNCS.PHASECHK.TRANS64.TRYWAIT P0, [R0+URZ+0x48], R20 ;  /* 0x00004814000075a7 */ /* 0x0022a400080011ff */
[----:B--2---:R-:W-:Y:S05]  /*9680*/  @!P0 NANOSLEEP.SYNCS 0x989680 ;  /* 0x009896800000895d */ /* 0x004fea0003900000 */
[----:B------:R-:W2:Y:S02]  /*9690*/  @!P0 SYNCS.PHASECHK.TRANS64 P0, [R0+URZ+0x48], R20 ;  /* 0x00004814000085a7 */ /* 0x000ea400080010ff */
[----:B--2---:R-:W-:Y:S05]  /*96a0*/  @!P0 BRA `(.L_x_163) ;  /* 0xfffffffc00f08947 */ /* 0x004fea000383ffff */
[----:B------:R-:W-:Y:S05]  /*96b0*/  BRA `(.L_x_164) ;  /* 0xffffffac00c87947 */ /* 0x000fea000383ffff */
.L_x_81:
[----:B------:R-:W-:Y:S07]  /*96c0*/  MOV R0, UR4 ;  /* 0x0000000400007c02 */ /* 0x000fee0008000f00 */
.L_x_165:
[----:B-1----:R1:W2:Y:S02]  /*96d0*/  SYNCS.PHASECHK.TRANS64.TRYWAIT P0, [R0+URZ+0x50], R20 ;  /* 0x00005014000075a7 */ /* 0x0022a400080011ff */
[----:B--2---:R-:W-:Y:S05]  /*96e0*/  @!P0 NANOSLEEP.SYNCS 0x989680 ;  /* 0x009896800000895d */ /* 0x004fea0003900000 */
[----:B------:R-:W2:Y:S02]  /*96f0*/  @!P0 SYNCS.PHASECHK.TRANS64 P0, [R0+URZ+0x50], R20 ;  /* 0x00005014000085a7 */ /* 0x000ea400080010ff */
[----:B--2---:R-:W-:Y:S05]  /*9700*/  @!P0 BRA `(.L_x_165) ;  /* 0xfffffffc00f08947 */ /* 0x004fea000383ffff */
[----:B------:R-:W-:Y:S05]  /*9710*/  BRA `(.L_x_166) ;  /* 0xffffffb0000c7947 */ /* 0x000fea000383ffff */
.L_x_82:
[----:B------:R-:W-:Y:S07]  /*9720*/  MOV R0, UR4 ;  /* 0x0000000400007c02 */ /* 0x000fee0008000f00 */
.L_x_167:
[----:B-1----:R1:W2:Y:S02]  /*9730*/  SYNCS.PHASECHK.TRANS64.TRYWAIT P0, [R0+URZ+0x58], R20 ;  /* 0x00005814000075a7 */ /* 0x0022a400080011ff */
[----:B--2---:R-:W-:Y:S05]  /*9740*/  @!P0 NANOSLEEP.SYNCS 0x989680 ;  /* 0x009896800000895d */ /* 0x004fea0003900000 */
[----:B------:R-:W2:Y:S02]  /*9750*/  @!P0 SYNCS.PHASECHK.TRANS64 P0, [R0+URZ+0x58], R20 ;  /* 0x00005814000085a7 */ /* 0x000ea400080010ff */
[----:B--2---:R-:W-:Y:S05]  /*9760*/  @!P0 BRA `(.L_x_167) ;  /* 0xfffffffc00f08947 */ /* 0x004fea000383ffff */
[----:B------:R-:W-:Y:S05]  /*9770*/  BRA `(.L_x_168) ;  /* 0xffffffb000907947 */ /* 0x000fea000383ffff */
.L_x_84:
[----:B------:R-:W-:-:S07]  /*9780*/  MOV R0, UR4 ;  /* 0x0000000400007c02 */ /* 0x000fce0008000f00 */
.L_x_169:
[----:B-1----:R1:W3:Y:S02]  /*9790*/  SYNCS.PHASECHK.TRANS64.TRYWAIT P0, [R0+URZ+0x40], R2 ;  /* 0x00004002000075a7 */ /* 0x0022e400080011ff */
[----:B---3--:R-:W-:Y:S05]  /*97a0*/  @!P0 NANOSLEEP.SYNCS 0x989680 ;  /* 0x009896800000895d */ /* 0x008fea0003900000 */
[----:B------:R-:W3:Y:S02]  /*97b0*/  @!P0 SYNCS.PHASECHK.TRANS64 P0, [R0+URZ+0x40], R2 ;  /* 0x00004002000085a7 */ /* 0x000ee400080010ff */
[----:B---3--:R-:W-:Y:S05]  /*97c0*/  @!P0 BRA `(.L_x_169) ;  /* 0xfffffffc00f08947 */ /* 0x008fea000383ffff */
[----:B------:R-:W-:Y:S05]  /*97d0*/  BRA `(.L_x_170) ;  /* 0xffffffb400007947 */ /* 0x000fea000383ffff */
.L_x_85:
[----:B-1----:R-:W-:-:S07]  /*97e0*/  MOV R0, UR4 ;  /* 0x0000000400007c02 */ /* 0x002fce0008000f00 */
.L_x_171:
[----:B-1----:R1:W3:Y:S02]  /*97f0*/  SYNCS.PHASECHK.TRANS64.TRYWAIT P0, [R0+URZ+0x48], R2 ;  /* 0x00004802000075a7 */ /* 0x0022e400080011ff */
[----:B---3--:R-:W-:Y:S05]  /*9800*/  @!P0 NANOSLEEP.SYNCS 0x989680 ;  /* 0x009896800000895d */ /* 0x008fea0003900000 */
[----:B------:R-:W3:Y:S02]  /*9810*/  @!P0 SYNCS.PHASECHK.TRANS64 P0, [R0+URZ+0x48], R2 ;  /* 0x00004802000085a7 */ /* 0x000ee400080010ff */
[----:B---3--:R-:W-:Y:S05]  /*9820*/  @!P0 BRA `(.L_x_171) ;  /* 0xfffffffc00f08947 */ /* 0x008fea000383ffff */
[----:B------:R-:W-:Y:S05]  /*9830*/  BRA `(.L_x_172) ;  /* 0xffffffb000f07947 */ /* 0x000fea000383ffff */
.L_x_86:
[----:B-1----:R-:W-:-:S07]  /*9840*/  MOV R0, UR4 ;  /* 0x0000000400007c02 */ /* 0x002fce0008000f00 */
.L_x_173:
[----:B-1----:R1:W3:Y:S02]  /*9850*/  SYNCS.PHASECHK.TRANS64.TRYWAIT P0, [R0+URZ+0x50], R2 ;  /* 0x00005002000075a7 */ /* 0x0022e400080011ff */
[----:B---3--:R-:W-:Y:S05]  /*9860*/  @!P0 NANOSLEEP.SYNCS 0x989680 ;  /* 0x009896800000895d */ /* 0x008fea0003900000 */
[----:B------:R-:W3:Y:S02]  /*9870*/  @!P0 SYNCS.PHASECHK.TRANS64 P0, [R0+URZ+0x50], R2 ;  /* 0x00005002000085a7 */ /* 0x000ee400080010ff */
[----:B---3--:R-:W-:Y:S05]  /*9880*/  @!P0 BRA `(.L_x_173) ;  /* 0xfffffffc00f08947 */ /* 0x008fea000383ffff */
[----:B------:R-:W-:Y:S05]  /*9890*/  BRA `(.L_x_174) ;  /* 0xffffffb000e07947 */ /* 0x000fea000383ffff */
.L_x_88:
[----:B--2---:R2:W4:Y:S02]  /*98a0*/  SYNCS.PHASECHK.TRANS64.TRYWAIT P0, [R0+URZ+0x70], R2 ;  /* 0x00007002000075a7 */ /* 0x00452400080011ff */
[----:B----4-:R-:W-:Y:S05]  /*98b0*/  @!P0 NANOSLEEP.SYNCS 0x989680 ;  /* 0x009896800000895d */ /* 0x010fea0003900000 */
[----:B------:R-:W4:Y:S02]  /*98c0*/  @!P0 SYNCS.PHASECHK.TRANS64 P0, [R0+URZ+0x70], R2 ;  /* 0x00007002000085a7 */ /* 0x000f2400080010ff */
[----:B----4-:R-:W-:Y:S05]  /*98d0*/  @!P0 BRA `(.L_x_88) ;  /* 0xfffffffc00f08947 */ /* 0x010fea000383ffff */
[----:B------:R-:W-:Y:S05]  /*98e0*/  BRA `(.L_x_175) ;  /* 0xffffffb400a87947 */ /* 0x000fea000383ffff */
.L_x_99:
[----:B-1----:R-:W-:Y:S04]  /*98f0*/  MOV R2, UR48 ;  /* 0x0000003000027c02 */ /* 0x002fe80008000f00 */
[----:B------:R1:W3:Y:S03]  /*9900*/  SYNCS.PHASECHK.TRANS64.TRYWAIT P1, [R2+URZ+0x20], R3 ;  /* 0x00002003020075a7 */ /* 0x0002e600080211ff */
[----:B---3--:R-:W-:Y:S05]  /*9910*/  @!P1 NANOSLEEP.SYNCS 0x989680 ;  /* 0x009896800000995d */ /* 0x008fea0003900000 */
[----:B------:R-:W3:Y:S02]  /*9920*/  @!P1 SYNCS.PHASECHK.TRANS64 P1, [R2+URZ+0x20], R3 ;  /* 0x00002003020095a7 */ /* 0x000ee400080210ff */
[----:B---3--:R-:W-:Y:S05]  /*9930*/  @!P1 BRA `(.L_x_99) ;  /* 0xfffffffc00ec9947 */ /* 0x008fea000383ffff */
[----:B------:R-:W-:Y:S05]  /*9940*/  BRA `(.L_x_98) ;  /* 0xffffffc000b47947 */ /* 0x000fea000383ffff */
.L_x_101:
[----:B-1----:R1:W4:Y:S02]  /*9950*/  SYNCS.PHASECHK.TRANS64.TRYWAIT P0, [R64+URZ+0x90], R0 ;  /* 0x00009000400075a7 */ /* 0x00232400080011ff */
[----:B----4-:R-:W-:Y:S05]  /*9960*/  @!P0 NANOSLEEP.SYNCS 0x989680 ;  /* 0x009896800000895d */ /* 0x010fea0003900000 */
[----:B------:R-:W4:Y:S02]  /*9970*/  @!P0 SYNCS.PHASECHK.TRANS64 P0, [R64+URZ+0x90], R0 ;  /* 0x00009000400085a7 */ /* 0x000f2400080010ff */
[----:B----4-:R-:W-:Y:S05]  /*9980*/  @!P0 BRA `(.L_x_101) ;  /* 0xfffffffc00f08947 */ /* 0x010fea000383ffff */
[----:B------:R-:W-:Y:S05]  /*9990*/  BRA `(.L_x_100) ;  /* 0xffffffc000dc7947 */ /* 0x000fea000383ffff */
.L_x_110:
[----:B--2---:R2:W4:Y:S02]  /*99a0*/  SYNCS.PHASECHK.TRANS64.TRYWAIT P0, [R2+URZ+0x20], R0 ;  /* 0x00002000020075a7 */ /* 0x00452400080011ff */
[----:B----4-:R-:W-:Y:S05]  /*99b0*/  @!P0 NANOSLEEP.SYNCS 0x989680 ;  /* 0x009896800000895d */ /* 0x010fea0003900000 */
[----:B------:R-:W4:Y:S02]  /*99c0*/  @!P0 SYNCS.PHASECHK.TRANS64 P0, [R2+URZ+0x20], R0 ;  /* 0x00002000020085a7 */ /* 0x000f2400080010ff */
[----:B----4-:R-:W-:Y:S05]  /*99d0*/  @!P0 BRA `(.L_x_110) ;  /* 0xfffffffc00f08947 */ /* 0x010fea000383ffff */
[----:B------:R-:W-:Y:S05]  /*99e0*/  BRA `(.L_x_109) ;  /* 0xffffffcc00b87947 */ /* 0x000fea000383ffff */
.L_x_118:
[----:B--2---:R2:W4:Y:S02]  /*99f0*/  SYNCS.PHASECHK.TRANS64.TRYWAIT P0, [R0+URZ+0x20], R6 ;  /* 0x00002006000075a7 */ /* 0x00452400080011ff */
[----:B----4-:R-:W-:Y:S05]  /*9a00*/  @!P0 NANOSLEEP.SYNCS 0x989680 ;  /* 0x009896800000895d */ /* 0x010fea0003900000 */
[----:B------:R-:W4:Y:S02]  /*9a10*/  @!P0 SYNCS.PHASECHK.TRANS64 P0, [R0+URZ+0x20], R6 ;  /* 0x00002006000085a7 */ /* 0x000f2400080010ff */
[----:B----4-:R-:W-:Y:S05]  /*9a20*/  @!P0 BRA `(.L_x_118) ;  /* 0xfffffffc00f08947 */ /* 0x010fea000383ffff */
[----:B------:R-:W-:Y:S05]  /*9a30*/  BRA `(.L_x_117) ;  /* 0xffffffd800b87947 */ /* 0x000fea000383ffff */
.L_x_126:
[----:B--2---:R2:W4:Y:S02]  /*9a40*/  SYNCS.PHASECHK.TRANS64.TRYWAIT P0, [R0+URZ+0x20], R5 ;  /* 0x00002005000075a7 */ /* 0x00452400080011ff */
[----:B----4-:R-:W-:Y:S05]  /*9a50*/  @!P0 NANOSLEEP.SYNCS 0x989680 ;  /* 0x009896800000895d */ /* 0x010fea0003900000 */
[----:B------:R-:W4:Y:S02]  /*9a60*/  @!P0 SYNCS.PHASECHK.TRANS64 P0, [R0+URZ+0x20], R5 ;  /* 0x00002005000085a7 */ /* 0x000f2400080010ff */
[----:B----4-:R-:W-:Y:S05]  /*9a70*/  @!P0 BRA `(.L_x_126) ;  /* 0xfffffffc00f08947 */ /* 0x010fea000383ffff */
[----:B------:R-:W-:Y:S05]  /*9a80*/  BRA `(.L_x_125) ;  /* 0xffffffe400b87947 */ /* 0x000fea000383ffff */
        .weak           $__internal_0_$__cuda_sm10x_tcgen05_guardrail_trap_col_being_dealloced_not_returned_by_alloc
        .type           $__internal_0_$__cuda_sm10x_tcgen05_guardrail_trap_col_being_dealloced_not_returned_by_alloc,@function
        .size           $__internal_0_$__cuda_sm10x_tcgen05_guardrail_trap_col_being_dealloced_not_returned_by_alloc,($__internal_1_$__cuda_sm10x_tcgen05_guardrail_trap_phase_invalid_during_alloc - $__internal_0_$__cuda_sm10x_tcgen05_guardrail_trap_col_being_dealloced_not_returned_by_alloc)
$__internal_0_$__cuda_sm10x_tcgen05_guardrail_trap_col_being_dealloced_not_returned_by_alloc:
[----:B------:R-:W-:Y:S05]  /*9a90*/  BPT.TRAP 0x1 ;  /* 0x000000040000795c */ /* 0x000fea0000300000 */
[----:B------:R-:W-:-:S04]  /*9aa0*/  HFMA2 R3, -RZ, RZ, 0, 0 ;  /* 0x00000000ff037431 */ /* 0x000fc800000001ff */
[----:B------:R-:W-:Y:S05]  /*9ab0*/  RET.REL.NODEC R2 `(_ZN7cutlass13device_kernelINS_4gemm6kernel13GemmUniversalIN4cute5tupleIJiiiiEEENS1_10collective13CollectiveMmaINS1_35MainloopSm100TmaUmmaWarpSpecializedILi2ELi2ELi4ENS5_IJNS4_1CILi1EEENSA_ILi4EEESB_EEEEENS5_IJNSA_ILi128EEESF_NSA_ILi64EEEEEENS_6half_tENS5_IJSB_llEEESI_SJ_NS4_8TiledMMAINS4_8MMA_AtomIJNS4_20SM100_MMA_F16BF16_SSISI_SI_fLi128ELi128ELNS4_4UMMA5MajorE1ELSO_1ELNSN_7ScaleInE0ELSP_0EEEEEENS4_6LayoutINS5_IJSB_SB_SB_EEENS5_IJNSA_ILi0EEESU_SU_EEEEENS5_IJNS4_10UnderscoreESX_SX_EEEEENS4_23SM90_TMA_LOAD_MULTICASTENS4_14ComposedLayoutINS4_7SwizzleILi3ELi4ELi3EEENS4_18smem_ptr_flag_bitsILi16EEENSS_INS5_IJSG_NSA_ILi8EEEEEENS5_IJSB_SG_EEEEEEEvNS4_8identityENS4_13SM90_TMA_LOADES1A_vS1B_EENS_8epilogue10collective18CollectiveEpilogueINS1E_23Sm100TmaWarpSpecializedILi4ELi2ELi32ELb1ELb0EEEJSH_NS5_IJNSS_ISF_SB_EENSS_INSA_ILi32EEESB_EEEEESI_NS5_IJlSB_lEEESI_S1N_NS1E_6fusion15FusionCallbacksIS1I_NS1O_17LinearCombinationISI_fSI_fLNS_15FloatRoundStyleE2EEESH_S1M_JEEENS4_5SM1004TMEM4LOAD26SM100_TMEM_LOAD_32dp32b32xES1C_NS11_INS12_ILi2ELi4ELi3EEES15_NSS_INS5_IJS16_S1K_EEENS5_IJS1K_SB_EEEEEEENS4_39AutoVectorizingCopyWithAssumedAlignmentILi128EEENS4_14SM90_TMA_STOREES22_S24_S24_EEEvvEEEEvNT_6ParamsE) ;  /* 0xffffff6402507950 */ /* 0x000fea0003c3ffff */
        .weak           $__internal_1_$__cuda_sm10x_tcgen05_guardrail_trap_phase_invalid_during_alloc
        .type           $__internal_1_$__cuda_sm10x_tcgen05_guardrail_trap_phase_invalid_during_alloc,@function
        .size           $__internal_1_$__cuda_sm10x_tcgen05_guardrail_trap_phase_invalid_during_alloc,($__internal_2_$__cuda_sm10x_tcgen05_guardrail_trap_unallocated_columns_being_dealloced - $__internal_1_$__cuda_sm10x_tcgen05_guardrail_trap_phase_invalid_during_alloc)
$__internal_1_$__cuda_sm10x_tcgen05_guardrail_trap_phase_invalid_during_alloc:
[----:B------:R-:W-:Y:S05]  /*9ac0*/  BPT.TRAP 0x1 ;  /* 0x000000040000795c */ /* 0x000fea0000300000 */
[----:B------:R-:W-:-:S04]  /*9ad0*/  MOV R3, 0x0 ;  /* 0x0000000000037802 */ /* 0x000fc80000000f00 */
[----:B------:R-:W-:Y:S05]  /*9ae0*/  RET.REL.NODEC R2 `(_ZN7cutlass13device_kernelINS_4gemm6kernel13GemmUniversalIN4cute5tupleIJiiiiEEENS1_10collective13CollectiveMmaINS1_35MainloopSm100TmaUmmaWarpSpecializedILi2ELi2ELi4ENS5_IJNS4_1CILi1EEENSA_ILi4EEESB_EEEEENS5_IJNSA_ILi128EEESF_NSA_ILi64EEEEEENS_6half_tENS5_IJSB_llEEESI_SJ_NS4_8TiledMMAINS4_8MMA_AtomIJNS4_20SM100_MMA_F16BF16_SSISI_SI_fLi128ELi128ELNS4_4UMMA5MajorE1ELSO_1ELNSN_7ScaleInE0ELSP_0EEEEEENS4_6LayoutINS5_IJSB_SB_SB_EEENS5_IJNSA_ILi0EEESU_SU_EEEEENS5_IJNS4_10UnderscoreESX_SX_EEEEENS4_23SM90_TMA_LOAD_MULTICASTENS4_14ComposedLayoutINS4_7SwizzleILi3ELi4ELi3EEENS4_18smem_ptr_flag_bitsILi16EEENSS_INS5_IJSG_NSA_ILi8EEEEEENS5_IJSB_SG_EEEEEEEvNS4_8identityENS4_13SM90_TMA_LOADES1A_vS1B_EENS_8epilogue10collective18CollectiveEpilogueINS1E_23Sm100TmaWarpSpecializedILi4ELi2ELi32ELb1ELb0EEEJSH_NS5_IJNSS_ISF_SB_EENSS_INSA_ILi32EEESB_EEEEESI_NS5_IJlSB_lEEESI_S1N_NS1E_6fusion15FusionCallbacksIS1I_NS1O_17LinearCombinationISI_fSI_fLNS_15FloatRoundStyleE2EEESH_S1M_JEEENS4_5SM1004TMEM4LOAD26SM100_TMEM_LOAD_32dp32b32xES1C_NS11_INS12_ILi2ELi4ELi3EEES15_NSS_INS5_IJS16_S1K_EEENS5_IJS1K_SB_EEEEEEENS4_39AutoVectorizingCopyWithAssumedAlignmentILi128EEENS4_14SM90_TMA_STOREES22_S24_S24_EEEvvEEEEvNT_6ParamsE) ;  /* 0xffffff6402447950 */ /* 0x000fea0003c3ffff */
        .weak           $__internal_2_$__cuda_sm10x_tcgen05_guardrail_trap_unallocated_columns_being_dealloced
        .type           $__internal_2_$__cuda_sm10x_tcgen05_guardrail_trap_unallocated_columns_being_dealloced,@function
        .size           $__internal_2_$__cuda_sm10x_tcgen05_guardrail_trap_unallocated_columns_being_dealloced,(.L_x_177 - $__internal_2_$__cuda_sm10x_tcgen05_guardrail_trap_unallocated_columns_being_dealloced)
$__internal_2_$__cuda_sm10x_tcgen05_guardrail_trap_unallocated_columns_being_dealloced:
[----:B------:R-:W-:Y:S05]  /*9af0*/  BPT.TRAP 0x1 ;  /* 0x000000040000795c */ /* 0x000fea0000300000 */
[----:B------:R-:W-:-:S04]  /*9b00*/  HFMA2 R3, -RZ, RZ, 0, 0 ;  /* 0x00000000ff037431 */ /* 0x000fc800000001ff */
[----:B------:R-:W-:Y:S05]  /*9b10*/  RET.REL.NODEC R2 `(_ZN7cutlass13device_kernelINS_4gemm6kernel13GemmUniversalIN4cute5tupleIJiiiiEEENS1_10collective13CollectiveMmaINS1_35MainloopSm100TmaUmmaWarpSpecializedILi2ELi2ELi4ENS5_IJNS4_1CILi1EEENSA_ILi4EEESB_EEEEENS5_IJNSA_ILi128EEESF_NSA_ILi64EEEEEENS_6half_tENS5_IJSB_llEEESI_SJ_NS4_8TiledMMAINS4_8MMA_AtomIJNS4_20SM100_MMA_F16BF16_SSISI_SI_fLi128ELi128ELNS4_4UMMA5MajorE1ELSO_1ELNSN_7ScaleInE0ELSP_0EEEEEENS4_6LayoutINS5_IJSB_SB_SB_EEENS5_IJNSA_ILi0EEESU_SU_EEEEENS5_IJNS4_10UnderscoreESX_SX_EEEEENS4_23SM90_TMA_LOAD_MULTICASTENS4_14ComposedLayoutINS4_7SwizzleILi3ELi4ELi3EEENS4_18smem_ptr_flag_bitsILi16EEENSS_INS5_IJSG_NSA_ILi8EEEEEENS5_IJSB_SG_EEEEEEEvNS4_8identityENS4_13SM90_TMA_LOADES1A_vS1B_EENS_8epilogue10collective18CollectiveEpilogueINS1E_23Sm100TmaWarpSpecializedILi4ELi2ELi32ELb1ELb0EEEJSH_NS5_IJNSS_ISF_SB_EENSS_INSA_ILi32EEESB_EEEEESI_NS5_IJlSB_lEEESI_S1N_NS1E_6fusion15FusionCallbacksIS1I_NS1O_17LinearCombinationISI_fSI_fLNS_15FloatRoundStyleE2EEESH_S1M_JEEENS4_5SM1004TMEM4LOAD26SM100_TMEM_LOAD_32dp32b32xES1C_NS11_INS12_ILi2ELi4ELi3EEES15_NSS_INS5_IJS16_S1K_EEENS5_IJS1K_SB_EEEEEEENS4_39AutoVectorizingCopyWithAssumedAlignmentILi128EEENS4_14SM90_TMA_STOREES22_S24_S24_EEEvvEEEEvNT_6ParamsE) ;  /* 0xffffff6402387950 */ /* 0x000fea0003c3ffff */
.L_x_176:
[----:B------:R-:W-:-:S00]  /*9b20*/  BRA `(.L_x_176) ;  /* 0xfffffffc00fc7947 */ /* 0x000fc0000383ffff */
[----:B------:R-:W-:-:S00]  /*9b30*/  NOP ;  /* 0x0000000000007918 */ /* 0x000fc00000000000 */
        /* <DEDUP_REMOVED lines=12> */
.L_x_177:


//--------------------- .nv.global.init           --------------------------
	.section	.nv.global.init,"aw",@progbits
.nv.global.init:
	.type		$str$27,@object
	.size		$str$27,($str$28 - $str$27)
$str$27:
        /*0000*/ 	.byte	0x28, 0x61, 0x64, 0x64, 0x72, 0x65, 0x73, 0x73, 0x20, 0x26, 0x20, 0x6d, 0x61, 0x73, 0x6b, 0x29
        /*0010*/ 	.byte	0x20, 0x3d, 0x3d, 0x20, 0x30, 0x00
	.type		$str$28,@object
	.size		$str$28,($str$26 - $str$28)
$str$28:
        /*0016*/ 	.byte	0x2f, 0x74, 0x6d, 0x70, 0x2f, 0x63, 0x75, 0x74, 0x6c, 0x61, 0x73, 0x73, 0x5f, 0x73, 0x77, 0x65
        /*0026*/ 	.byte	0x65, 0x70, 0x5f, 0x73, 0x72, 0x63, 0x2f, 0x69, 0x6e, 0x63, 0x6c, 0x75, 0x64, 0x65, 0x2f, 0x63
        /*0036*/ 	.byte	0x75, 0x74, 0x65, 0x2f, 0x70, 0x6f, 0x69, 0x6e, 0x74, 0x65, 0x72, 0x5f, 0x66, 0x6c, 0x61, 0x67
        /*0046*/ 	.byte	0x67, 0x65, 0x64, 0x2e, 0x68, 0x70, 0x70, 0x00
	.type		$str$26,@object
	.size		$str$26,($str$25 - $str$26)
$str$26:
        /*004e*/ 	.byte	0x2f, 0x74, 0x6d, 0x70, 0x2f, 0x63, 0x75, 0x74, 0x6c, 0x61, 0x73, 0x73, 0x5f, 0x73, 0x77, 0x65
        /*005e*/ 	.byte	0x65, 0x70, 0x5f, 0x73, 0x72, 0x63, 0x2f, 0x69, 0x6e, 0x63, 0x6c, 0x75, 0x64, 0x65, 0x2f, 0x63
        /*006e*/ 	.byte	0x75, 0x74, 0x65, 0x2f, 0x61, 0x74, 0x6f, 0x6d, 0x2f, 0x63, 0x6f, 0x70, 0x79, 0x5f, 0x74, 0x72
        /*007e*/ 	.byte	0x61, 0x69, 0x74, 0x73, 0x5f, 0x73, 0x6d, 0x31, 0x30, 0x30, 0x2e, 0x68, 0x70, 0x70, 0x00
	.type		$str$25,@object
	.size		$str$25,(__unnamed_1 - $str$25)
$str$25:
        /*008d*/ 	.byte	0x28, 0x28, 0x75, 0x69, 0x6e, 0x74, 0x33, 0x32, 0x5f, 0x74, 0x28, 0x74, 0x68, 0x72, 0x65, 0x61
        /*009d*/ 	.byte	0x64, 0x49, 0x64, 0x78, 0x2e, 0x78, 0x29, 0x20, 0x2f, 0x20, 0x33, 0x32, 0x29, 0x20, 0x25, 0x20
        /*00ad*/ 	.byte	0x34, 0x29, 0x20, 0x3d, 0x3d, 0x20, 0x28, 0x28, 0x28, 0x74, 0x6d, 0x65, 0x6d, 0x5f, 0x61, 0x64
        /*00bd*/ 	.byte	0x64, 0x72, 0x20, 0x3e, 0x3e, 0x20, 0x31, 0x36, 0x29, 0x20, 0x2f, 0x20, 0x33, 0x32, 0x29, 0x20
        /*00cd*/ 	.byte	0x25, 0x20, 0x34, 0x29, 0x00
	.type		__unnamed_1,@object
	.size		__unnamed_1,(__unnamed_2 - __unnamed_1)
__unnamed_1:
        /*00d2*/ 	.byte	0x61, 0x75, 0x74, 0x6f, 0x20, 0x63, 0x75, 0x74, 0x65, 0x3a, 0x3a, 0x61, 0x73, 0x5f, 0x70, 0x6f
        /* <DEDUP_REMOVED lines=24> */
        /*0262*/ 	.byte	0x3e, 0x3e, 0x3e, 0x3e, 0x5d, 0x00
	.type		__unnamed_2,@object
	.size		__unnamed_2,(.L_2 - __unnamed_2)
__unnamed_2:
        /* <DEDUP_REMOVED lines=42> */
        /*0508*/ 	.byte	0x3e, 0x3e, 0x5d, 0x00
.L_2:


//--------------------- .nv.shared._ZN7cutlass13device_kernelINS_4gemm6kernel13GemmUniversalIN4cute5tupleIJiiiiEEENS1_10collective13CollectiveMmaINS1_35MainloopSm100TmaUmmaWarpSpecializedILi2ELi2ELi4ENS5_IJNS4_1CILi1EEENSA_ILi4EEESB_EEEEENS5_IJNSA_ILi128EEESF_NSA_ILi64EEEEEENS_6half_tENS5_IJSB_llEEESI_SJ_NS4_8TiledMMAINS4_8MMA_AtomIJNS4_20SM100_MMA_F16BF16_SSISI_SI_fLi128ELi128ELNS4_4UMMA5MajorE1ELSO_1ELNSN_7ScaleInE0ELSP_0EEEEEENS4_6LayoutINS5_IJSB_SB_SB_EEENS5_IJNSA_ILi0EEESU_SU_EEEEENS5_IJNS4_10UnderscoreESX_SX_EEEEENS4_23SM90_TMA_LOAD_MULTICASTENS4_14ComposedLayoutINS4_7SwizzleILi3ELi4ELi3EEENS4_18smem_ptr_flag_bitsILi16EEENSS_INS5_IJSG_NSA_ILi8EEEEEENS5_IJSB_SG_EEEEEEEvNS4_8identityENS4_13SM90_TMA_LOADES1A_vS1B_EENS_8epilogue10collective18CollectiveEpilogueINS1E_23Sm100TmaWarpSpecializedILi4ELi2ELi32ELb1ELb0EEEJSH_NS5_IJNSS_ISF_SB_EENSS_INSA_ILi32EEESB_EEEEESI_NS5_IJlSB_lEEESI_S1N_NS1E_6fusion15FusionCallbacksIS1I_NS1O_17LinearCombinationISI_fSI_fLNS_15FloatRoundStyleE2EEESH_S1M_JEEENS4_5SM1004TMEM4LOAD26SM100_TMEM_LOAD_32dp32b32xES1C_NS11_INS12_ILi2ELi4ELi3EEES15_NSS_INS5_IJS16_S1K_EEENS5_IJS1K_SB_EEEEEEENS4_39AutoVectorizingCopyWithAssumedAlignmentILi128EEENS4_14SM90_TMA_STOREES22_S24_S24_EEEvvEEEEvNT_6ParamsE --------------------------
	.section	.nv.shared._ZN7cutlass13device_kernelINS_4gemm6kernel13GemmUniversalIN4cute5tupleIJiiiiEEENS1_10collective13CollectiveMmaINS1_35MainloopSm100TmaUmmaWarpSpecializedILi2ELi2ELi4ENS5_IJNS4_1CILi1EEENSA_ILi4EEESB_EEEEENS5_IJNSA_ILi128EEESF_NSA_ILi64EEEEEENS_6half_tENS5_IJSB_llEEESI_SJ_NS4_8TiledMMAINS4_8MMA_AtomIJNS4_20SM100_MMA_F16BF16_SSISI_SI_fLi128ELi128ELNS4_4UMMA5MajorE1ELSO_1ELNSN_7ScaleInE0ELSP_0EEEEEENS4_6LayoutINS5_IJSB_SB_SB_EEENS5_IJNSA_ILi0EEESU_SU_EEEEENS5_IJNS4_10UnderscoreESX_SX_EEEEENS4_23SM90_TMA_LOAD_MULTICASTENS4_14ComposedLayoutINS4_7SwizzleILi3ELi4ELi3EEENS4_18smem_ptr_flag_bitsILi16EEENSS_INS5_IJSG_NSA_ILi8EEEEEENS5_IJSB_SG_EEEEEEEvNS4_8identityENS4_13SM90_TMA_LOADES1A_vS1B_EENS_8epilogue10collective18CollectiveEpilogueINS1E_23Sm100TmaWarpSpecializedILi4ELi2ELi32ELb1ELb0EEEJSH_NS5_IJNSS_ISF_SB_EENSS_INSA_ILi32EEESB_EEEEESI_NS5_IJlSB_lEEESI_S1N_NS1E_6fusion15FusionCallbacksIS1I_NS1O_17LinearCombinationISI_fSI_fLNS_15FloatRoundStyleE2EEESH_S1M_JEEENS4_5SM1004TMEM4LOAD26SM100_TMEM_LOAD_32dp32b32xES1C_NS11_INS12_ILi2ELi4ELi3EEES15_NSS_INS5_IJS16_S1K_EEENS5_IJS1K_SB_EEEEEEENS4_39AutoVectorizingCopyWithAssumedAlignmentILi128EEENS4_14SM90_TMA_STOREES22_S24_S24_EEEvvEEEEvNT_6ParamsE,"aw",@nobits
	.sectionflags	@""
	.align	16
	.zero		1024


//--------------------- .nv.shared.reserved.0     --------------------------
	.section	.nv.shared.reserved.0,"aw",@nobits
	.weak		__nv_reservedSMEM_offset_0_alias
	.size		__nv_reservedSMEM_offset_0_alias, 0, 64
	.other		__nv_reservedSMEM_offset_0_alias,@"STO_CUDA_RESERVED_SHARED STV_DEFAULT"
__nv_reservedSMEM_offset_0_alias:
	.zero		0
.nv.shared.reserved.0:
	.zero		64
	.weak		__nv_reservedSMEM_tcgen05_partition
	.type		__nv_reservedSMEM_tcgen05_partition,@object
	.size		__nv_reservedSMEM_tcgen05_partition,(.L_0 - __nv_reservedSMEM_tcgen05_partition)
__nv_reservedSMEM_tcgen05_partition:
	.zero		32
.L_0:


//--------------------- .nv.global                --------------------------
	.section	.nv.global,"aw",@nobits
.nv.global:
	.type		_ZN40_INTERNAL_3b57928a_4_k_cu_40f33ba7_298134cute1_E,@object
	.size		_ZN40_INTERNAL_3b57928a_4_k_cu_40f33ba7_298134cute1_E,(_ZN40_INTERNAL_3b57928a_4_k_cu_40f33ba7_298134cuda3std3__45__cpo6cbeginE - _ZN40_INTERNAL_3b57928a_4_k_cu_40f33ba7_298134cute1_E)
_ZN40_INTERNAL_3b57928a_4_k_cu_40f33ba7_298134cute1_E:
	.zero		1
	.type		_ZN40_INTERNAL_3b57928a_4_k_cu_40f33ba7_298134cuda3std3__45__cpo6cbeginE,@object
	.size		_ZN40_INTERNAL_3b57928a_4_k_cu_40f33ba7_298134cuda3std3__45__cpo6cbeginE,(_ZN40_INTERNAL_3b57928a_4_k_cu_40f33ba7_298134cuda3std3__48in_placeE - _ZN40_INTERNAL_3b57928a_4_k_cu_40f33ba7_298134cuda3std3__45__cpo6cbeginE)
_ZN40_INTERNAL_3b57928a_4_k_cu_40f33ba7_298134cuda3std3__45__cpo6cbeginE:
	.zero		1
	.type		_ZN40_INTERNAL_3b57928a_4_k_cu_40f33ba7_298134cuda3std3__48in_placeE,@object
	.size		_ZN40_INTERNAL_3b57928a_4_k_cu_40f33ba7_298134cuda3std3__48in_placeE,(_ZN40_INTERNAL_3b57928a_4_k_cu_40f33ba7_298134cuda3std6ranges3__45__cpo9iter_moveE - _ZN40_INTERNAL_3b57928a_4_k_cu_40f33ba7_298134cuda3std3__48in_placeE)
_ZN40_INTERNAL_3b57928a_4_k_cu_40f33ba7_298134cuda3std3__48in_placeE:
	.zero		1
	.type		_ZN40_INTERNAL_3b57928a_4_k_cu_40f33ba7_298134cuda3std6ranges3__45__cpo9iter_moveE,@object
	.size		_ZN40_INTERNAL_3b57928a_4_k_cu_40f33ba7_298134cuda3std6ranges3__45__cpo9iter_moveE,(_ZN40_INTERNAL_3b57928a_4_k_cu_40f33ba7_298134cuda3std3__45__cpo5beginE - _ZN40_INTERNAL_3b57928a_4_k_cu_40f33ba7_298134cuda3std6ranges3__45__cpo9iter_moveE)
_ZN40_INTERNAL_3b57928a_4_k_cu_40f33ba7_298134cuda3std6ranges3__45__cpo9iter_moveE:
	.zero		1
	.type		_ZN40_INTERNAL_3b57928a_4_k_cu_40f33ba7_298134cuda3std3__45__cpo5beginE,@object
	.size		_ZN40_INTERNAL_3b57928a_4_k_cu_40f33ba7_298134cuda3std3__45__cpo5beginE,(_ZN40_INTERNAL_3b57928a_4_k_cu_40f33ba7_298134cuda3std3__442_GLOBAL__N__3b57928a_4_k_cu_40f33ba7_298136ignoreE - _ZN40_INTERNAL_3b57928a_4_k_cu_40f33ba7_298134cuda3std3__45__cpo5beginE)
_ZN40_INTERNAL_3b57928a_4_k_cu_40f33ba7_298134cuda3std3__45__cpo5beginE:
	.zero		1
	.type		_ZN40_INTERNAL_3b57928a_4_k_cu_40f33ba7_298134cuda3std3__442_GLOBAL__N__3b57928a_4_k_cu_40f33ba7_298136ignoreE,@object
	.size		_ZN40_INTERNAL_3b57928a_4_k_cu_40f33ba7_298134cuda3std3__442_GLOBAL__N__3b57928a_4_k_cu_40f33ba7_298136ignoreE,(_ZN40_INTERNAL_3b57928a_4_k_cu_40f33ba7_298134cute7productE - _ZN40_INTERNAL_3b57928a_4_k_cu_40f33ba7_298134cuda3std3__442_GLOBAL__N__3b57928a_4_k_cu_40f33ba7_298136ignoreE)
_ZN40_INTERNAL_3b57928a_4_k_cu_40f33ba7_298134cuda3std3__442_GLOBAL__N__3b57928a_4_k_cu_40f33ba7_298136ignoreE:
	.zero		1
	.type		_ZN40_INTERNAL_3b57928a_4_k_cu_40f33ba7_298134cute7productE,@object
	.size		_ZN40_INTERNAL_3b57928a_4_k_cu_40f33ba7_298134cute7productE,(_ZN40_INTERNAL_3b57928a_4_k_cu_40f33ba7_298134cuda3std3__45__cpo3endE - _ZN40_INTERNAL_3b57928a_4_k_cu_40f33ba7_298134cute7productE)
_ZN40_INTERNAL_3b57928a_4_k_cu_40f33ba7_298134cute7productE:
	.zero		1
	.type		_ZN40_INTERNAL_3b57928a_4_k_cu_40f33ba7_298134cuda3std3__45__cpo3endE,@object
	.size		_ZN40_INTERNAL_3b57928a_4_k_cu_40f33ba7_298134cuda3std3__45__cpo3endE,(_ZN40_INTERNAL_3b57928a_4_k_cu_40f33ba7_298134cuda3std3__419piecewise_constructE - _ZN40_INTERNAL_3b57928a_4_k_cu_40f33ba7_298134cuda3std3__45__cpo3endE)
_ZN40_INTERNAL_3b57928a_4_k_cu_40f33ba7_298134cuda3std3__45__cpo3endE:
	.zero		1
	.type		_ZN40_INTERNAL_3b57928a_4_k_cu_40f33ba7_298134cuda3std3__419piecewise_constructE,@object
	.size		_ZN40_INTERNAL_3b57928a_4_k_cu_40f33ba7_298134cuda3std3__419piecewise_constructE,(_ZN40_INTERNAL_3b57928a_4_k_cu_40f33ba7_298134cuda3std3__45__cpo4cendE - _ZN40_INTERNAL_3b57928a_4_k_cu_40f33ba7_298134cuda3std3__419piecewise_constructE)
_ZN40_INTERNAL_3b57928a_4_k_cu_40f33ba7_298134cuda3std3__419piecewise_constructE:
	.zero		1
	.type		_ZN40_INTERNAL_3b57928a_4_k_cu_40f33ba7_298134cuda3std3__45__cpo4cendE,@object
	.size		_ZN40_INTERNAL_3b57928a_4_k_cu_40f33ba7_298134cuda3std3__45__cpo4cendE,(_ZN40_INTERNAL_3b57928a_4_k_cu_40f33ba7_298134cuda3std6ranges3__45__cpo4swapE - _ZN40_INTERNAL_3b57928a_4_k_cu_40f33ba7_298134cuda3std3__45__cpo4cendE)
_ZN40_INTERNAL_3b57928a_4_k_cu_40f33ba7_298134cuda3std3__45__cpo4cendE:
	.zero		1
	.type		_ZN40_INTERNAL_3b57928a_4_k_cu_40f33ba7_298134cuda3std6ranges3__45__cpo4swapE,@object
	.size		_ZN40_INTERNAL_3b57928a_4_k_cu_40f33ba7_298134cuda3std6ranges3__45__cpo4swapE,(.L_10 - _ZN40_INTERNAL_3b57928a_4_k_cu_40f33ba7_298134cuda3std6ranges3__45__cpo4swapE)
_ZN40_INTERNAL_3b57928a_4_k_cu_40f33ba7_298134cuda3std6ranges3__45__cpo4swapE:
	.zero		1
.L_10:


//--------------------- .nv.constant0._ZN7cutlass13device_kernelINS_4gemm6kernel13GemmUniversalIN4cute5tupleIJiiiiEEENS1_10collective13CollectiveMmaINS1_35MainloopSm100TmaUmmaWarpSpecializedILi2ELi2ELi4ENS5_IJNS4_1CILi1EEENSA_ILi4EEESB_EEEEENS5_IJNSA_ILi128EEESF_NSA_ILi64EEEEEENS_6half_tENS5_IJSB_llEEESI_SJ_NS4_8TiledMMAINS4_8MMA_AtomIJNS4_20SM100_MMA_F16BF16_SSISI_SI_fLi128ELi128ELNS4_4UMMA5MajorE1ELSO_1ELNSN_7ScaleInE0ELSP_0EEEEEENS4_6LayoutINS5_IJSB_SB_SB_EEENS5_IJNSA_ILi0EEESU_SU_EEEEENS5_IJNS4_10UnderscoreESX_SX_EEEEENS4_23SM90_TMA_LOAD_MULTICASTENS4_14ComposedLayoutINS4_7SwizzleILi3ELi4ELi3EEENS4_18smem_ptr_flag_bitsILi16EEENSS_INS5_IJSG_NSA_ILi8EEEEEENS5_IJSB_SG_EEEEEEEvNS4_8identityENS4_13SM90_TMA_LOADES1A_vS1B_EENS_8epilogue10collective18CollectiveEpilogueINS1E_23Sm100TmaWarpSpecializedILi4ELi2ELi32ELb1ELb0EEEJSH_NS5_IJNSS_ISF_SB_EENSS_INSA_ILi32EEESB_EEEEESI_NS5_IJlSB_lEEESI_S1N_NS1E_6fusion15FusionCallbacksIS1I_NS1O_17LinearCombinationISI_fSI_fLNS_15FloatRoundStyleE2EEESH_S1M_JEEENS4_5SM1004TMEM4LOAD26SM100_TMEM_LOAD_32dp32b32xES1C_NS11_INS12_ILi2ELi4ELi3EEES15_NSS_INS5_IJS16_S1K_EEENS5_IJS1K_SB_EEEEEEENS4_39AutoVectorizingCopyWithAssumedAlignmentILi128EEENS4_14SM90_TMA_STOREES22_S24_S24_EEEvvEEEEvNT_6ParamsE --------------------------
	.section	.nv.constant0._ZN7cutlass13device_kernelINS_4gemm6kernel13GemmUniversalIN4cute5tupleIJiiiiEEENS1_10collective13CollectiveMmaINS1_35MainloopSm100TmaUmmaWarpSpecializedILi2ELi2ELi4ENS5_IJNS4_1CILi1EEENSA_ILi4EEESB_EEEEENS5_IJNSA_ILi128EEESF_NSA_ILi64EEEEEENS_6half_tENS5_IJSB_llEEESI_SJ_NS4_8TiledMMAINS4_8MMA_AtomIJNS4_20SM100_MMA_F16BF16_SSISI_SI_fLi128ELi128ELNS4_4UMMA5MajorE1ELSO_1ELNSN_7ScaleInE0ELSP_0EEEEEENS4_6LayoutINS5_IJSB_SB_SB_EEENS5_IJNSA_ILi0EEESU_SU_EEEEENS5_IJNS4_10UnderscoreESX_SX_EEEEENS4_23SM90_TMA_LOAD_MULTICASTENS4_14ComposedLayoutINS4_7SwizzleILi3ELi4ELi3EEENS4_18smem_ptr_flag_bitsILi16EEENSS_INS5_IJSG_NSA_ILi8EEEEEENS5_IJSB_SG_EEEEEEEvNS4_8identityENS4_13SM90_TMA_LOADES1A_vS1B_EENS_8epilogue10collective18CollectiveEpilogueINS1E_23Sm100TmaWarpSpecializedILi4ELi2ELi32ELb1ELb0EEEJSH_NS5_IJNSS_ISF_SB_EENSS_INSA_ILi32EEESB_EEEEESI_NS5_IJlSB_lEEESI_S1N_NS1E_6fusion15FusionCallbacksIS1I_NS1O_17LinearCombinationISI_fSI_fLNS_15FloatRoundStyleE2EEESH_S1M_JEEENS4_5SM1004TMEM4LOAD26SM100_TMEM_LOAD_32dp32b32xES1C_NS11_INS12_ILi2ELi4ELi3EEES15_NSS_INS5_IJS16_S1K_EEENS5_IJS1K_SB_EEEEEEENS4_39AutoVectorizingCopyWithAssumedAlignmentILi128EEENS4_14SM90_TMA_STOREES22_S24_S24_EEEvvEEEEvNT_6ParamsE,"a",@progbits
	.sectionflags	@""
	.align	4
.nv.constant0._ZN7cutlass13device_kernelINS_4gemm6kernel13GemmUniversalIN4cute5tupleIJiiiiEEENS1_10collective13CollectiveMmaINS1_35MainloopSm100TmaUmmaWarpSpecializedILi2ELi2ELi4ENS5_IJNS4_1CILi1EEENSA_ILi4EEESB_EEEEENS5_IJNSA_ILi128EEESF_NSA_ILi64EEEEEENS_6half_tENS5_IJSB_llEEESI_SJ_NS4_8TiledMMAINS4_8MMA_AtomIJNS4_20SM100_MMA_F16BF16_SSISI_SI_fLi128ELi128ELNS4_4UMMA5MajorE1ELSO_1ELNSN_7ScaleInE0ELSP_0EEEEEENS4_6LayoutINS5_IJSB_SB_SB_EEENS5_IJNSA_ILi0EEESU_SU_EEEEENS5_IJNS4_10UnderscoreESX_SX_EEEEENS4_23SM90_TMA_LOAD_MULTICASTENS4_14ComposedLayoutINS4_7SwizzleILi3ELi4ELi3EEENS4_18smem_ptr_flag_bitsILi16EEENSS_INS5_IJSG_NSA_ILi8EEEEEENS5_IJSB_SG_EEEEEEEvNS4_8identityENS4_13SM90_TMA_LOADES1A_vS1B_EENS_8epilogue10collective18CollectiveEpilogueINS1E_23Sm100TmaWarpSpecializedILi4ELi2ELi32ELb1ELb0EEEJSH_NS5_IJNSS_ISF_SB_EENSS_INSA_ILi32EEESB_EEEEESI_NS5_IJlSB_lEEESI_S1N_NS1E_6fusion15FusionCallbacksIS1I_NS1O_17LinearCombinationISI_fSI_fLNS_15FloatRoundStyleE2EEESH_S1M_JEEENS4_5SM1004TMEM4LOAD26SM100_TMEM_LOAD_32dp32b32xES1C_NS11_INS12_ILi2ELi4ELi3EEES15_NSS_INS5_IJS16_S1K_EEENS5_IJS1K_SB_EEEEEEENS4_39AutoVectorizingCopyWithAssumedAlignmentILi128EEENS4_14SM90_TMA_STOREES22_S24_S24_EEEvvEEEEvNT_6ParamsE:
	.zero		2944


//--------------------- SYMBOLS --------------------------

	.type		.nv.reservedSmem.offset0,@object
	.size		.nv.reservedSmem.offset0,0x4
	.type		.nv.reservedSmem.cap,@object
	.size		.nv.reservedSmem.cap,0x4
	.type		__assertfail,@function
